	.target	sm_90a

	.elftype	@"ET_EXEC"


//--------------------- .note.nv.tkinfo           --------------------------
	.section	.note.nv.tkinfo,"",@"SHT_NOTE"
	.sectionflags	@"SHF_NOTE_NV_TKINFO"
	.tkinfo
        /*0018*/ 	.word	0x00000002
        /*0030*/ 	.string	""
        /*0030*/ 	.string	"ptxas"
        /*0030*/ 	.string	"Cuda compilation tools, release 13.0, V13.0.88"
        /*0030*/ 	.string	"Build cuda_13.0.r13.0/compiler.36424714_0"
        /*0030*/ 	.string	"-v  -suppress-debug-info  -lineinfo  -arch sm_90a "



//--------------------- .note.nv.cuinfo           --------------------------
	.section	.note.nv.cuinfo,"",@"SHT_NOTE"
	.sectionflags	@"SHF_NOTE_NV_CUINFO"
        /*0018*/ 	.short	0x0002
        /*001a*/ 	.short	0x005a
        /*001c*/ 	.short	0x0082
	.zero		2


//--------------------- .nv.info                  --------------------------
	.section	.nv.info,"",@"SHT_CUDA_INFO"
	.align	4


	//----- nvinfo : EIATTR_REGCOUNT
	.align		4
        /*0000*/ 	.byte	0x04, 0x2f
        /*0002*/ 	.short	(.L_1 - .L_0)
	.align		4
.L_0:
        /*0004*/ 	.word	index@(gluon_wgmma)
        /*0008*/ 	.word	0x0000005a


	//----- nvinfo : EIATTR_FRAME_SIZE
	.align		4
.L_1:
        /*000c*/ 	.byte	0x04, 0x11
        /*000e*/ 	.short	(.L_3 - .L_2)
	.align		4
.L_2:
        /*0010*/ 	.word	index@(gluon_wgmma)
        /*0014*/ 	.word	0x00000000


	//----- nvinfo : EIATTR_MIN_STACK_SIZE
	.align		4
.L_3:
        /*0018*/ 	.byte	0x04, 0x12
        /*001a*/ 	.short	(.L_5 - .L_4)
	.align		4
.L_4:
        /*001c*/ 	.word	index@(gluon_wgmma)
        /*0020*/ 	.word	0x00000000
.L_5:


//--------------------- .nv.compat                --------------------------
	.section	.nv.compat,"",@"SHT_CUDA_COMPAT_INFO"
	.align	4
        /*0000*/ 	.byte	0x02, 0x09, 0x01, 0x00, 0x02, 0x02, 0x04, 0x00, 0x02, 0x05, 0x05, 0x00, 0x03, 0x07, 0x01, 0x01
        /*0010*/ 	.byte	0x02, 0x03, 0x03, 0x00, 0x02, 0x06, 0x01, 0x00, 0x04, 0x0b, 0x08, 0x00, 0x00, 0x00, 0x00, 0x00
        /*0020*/ 	.byte	0x00, 0x00, 0x00, 0x00


//--------------------- .nv.info.gluon_wgmma      --------------------------
	.section	.nv.info.gluon_wgmma,"",@"SHT_CUDA_INFO"
	.sectionflags	@""
	.align	4


	//----- nvinfo : EIATTR_CUDA_API_VERSION
	.align		4
        /*0000*/ 	.byte	0x04, 0x37
        /*0002*/ 	.short	(.L_7 - .L_6)
.L_6:
        /*0004*/ 	.word	0x00000082


	//----- nvinfo : EIATTR_KPARAM_INFO
	.align		4
.L_7:
        /*0008*/ 	.byte	0x04, 0x17
        /*000a*/ 	.short	(.L_9 - .L_8)
.L_8:
        /*000c*/ 	.word	0x00000000
        /*0010*/ 	.short	0x000a
        /*0012*/ 	.short	0x0048
        /*0014*/ 	.byte	0x00, 0xf4, 0x21, 0x00


	//----- nvinfo : EIATTR_KPARAM_INFO
	.align		4
.L_9:
        /*0018*/ 	.byte	0x04, 0x17
        /*001a*/ 	.short	(.L_11 - .L_10)
.L_10:
        /*001c*/ 	.word	0x00000000
        /*0020*/ 	.short	0x0009
        /*0022*/ 	.short	0x0040
        /*0024*/ 	.byte	0x00, 0xf4, 0x21, 0x00


	//----- nvinfo : EIATTR_KPARAM_INFO
	.align		4
.L_11:
        /*0028*/ 	.byte	0x04, 0x17
        /*002a*/ 	.short	(.L_13 - .L_12)
.L_12:
        /*002c*/ 	.word	0x00000000
        /*0030*/ 	.short	0x0008
        /*0032*/ 	.short	0x0038
        /*0034*/ 	.byte	0x00, 0xf0, 0x21, 0x00


	//----- nvinfo : EIATTR_KPARAM_INFO
	.align		4
.L_13:
        /*0038*/ 	.byte	0x04, 0x17
        /*003a*/ 	.short	(.L_15 - .L_14)
.L_14:
        /*003c*/ 	.word	0x00000000
        /*0040*/ 	.short	0x0007
        /*0042*/ 	.short	0x0030
        /*0044*/ 	.byte	0x00, 0xf0, 0x21, 0x00


	//----- nvinfo : EIATTR_KPARAM_INFO
	.align		4
.L_15:
        /*0048*/ 	.byte	0x04, 0x17
        /*004a*/ 	.short	(.L_17 - .L_16)
.L_16:
        /*004c*/ 	.word	0x00000000
        /*0050*/ 	.short	0x0006
        /*0052*/ 	.short	0x0028
        /*0054*/ 	.byte	0x00, 0xf0, 0x21, 0x00


	//----- nvinfo : EIATTR_KPARAM_INFO
	.align		4
.L_17:
        /*0058*/ 	.byte	0x04, 0x17
        /*005a*/ 	.short	(.L_19 - .L_18)
.L_18:
        /*005c*/ 	.word	0x00000000
        /*0060*/ 	.short	0x0005
        /*0062*/ 	.short	0x0020
        /*0064*/ 	.byte	0x00, 0xf0, 0x11, 0x00


	//----- nvinfo : EIATTR_KPARAM_INFO
	.align		4
.L_19:
        /*0068*/ 	.byte	0x04, 0x17
        /*006a*/ 	.short	(.L_21 - .L_20)
.L_20:
        /*006c*/ 	.word	0x00000000
        /*0070*/ 	.short	0x0004
        /*0072*/ 	.short	0x001c
        /*0074*/ 	.byte	0x00, 0xf0, 0x11, 0x00


	//----- nvinfo : EIATTR_KPARAM_INFO
	.align		4
.L_21:
        /*0078*/ 	.byte	0x04, 0x17
        /*007a*/ 	.short	(.L_23 - .L_22)
.L_22:
        /*007c*/ 	.word	0x00000000
        /*0080*/ 	.short	0x0003
        /*0082*/ 	.short	0x0018
        /*0084*/ 	.byte	0x00, 0xf0, 0x11, 0x00


	//----- nvinfo : EIATTR_KPARAM_INFO
	.align		4
.L_23:
        /*0088*/ 	.byte	0x04, 0x17
        /*008a*/ 	.short	(.L_25 - .L_24)
.L_24:
        /*008c*/ 	.word	0x00000000
        /*0090*/ 	.short	0x0002
        /*0092*/ 	.short	0x0010
        /*0094*/ 	.byte	0x00, 0xf4, 0x21, 0x00


	//----- nvinfo : EIATTR_KPARAM_INFO
	.align		4
.L_25:
        /*0098*/ 	.byte	0x04, 0x17
        /*009a*/ 	.short	(.L_27 - .L_26)
.L_26:
        /*009c*/ 	.word	0x00000000
        /*00a0*/ 	.short	0x0001
        /*00a2*/ 	.short	0x0008
        /*00a4*/ 	.byte	0x00, 0xf4, 0x21, 0x00


	//----- nvinfo : EIATTR_KPARAM_INFO
	.align		4
.L_27:
        /*00a8*/ 	.byte	0x04, 0x17
        /*00aa*/ 	.short	(.L_29 - .L_28)
.L_28:
        /*00ac*/ 	.word	0x00000000
        /*00b0*/ 	.short	0x0000
        /*00b2*/ 	.short	0x0000
        /*00b4*/ 	.byte	0x00, 0xf4, 0x21, 0x00


	//----- nvinfo : EIATTR_SPARSE_MMA_MASK
	.align		4
.L_29:
        /*00b8*/ 	.byte	0x03, 0x50
        /*00ba*/ 	.short	0x0000


	//----- nvinfo : EIATTR_MAXREG_COUNT
	.align		4
        /*00bc*/ 	.byte	0x03, 0x1b
        /*00be*/ 	.short	0x00ff


	//----- nvinfo : EIATTR_NUM_BARRIERS
	.align		4
        /*00c0*/ 	.byte	0x02, 0x4c
        /*00c2*/ 	.byte	0x01
	.zero		1


	//----- nvinfo : EIATTR_MERCURY_ISA_VERSION
	.align		4
        /*00c4*/ 	.byte	0x03, 0x5f
        /*00c6*/ 	.short	0x0101


	//----- nvinfo : EIATTR_INT_WARP_WIDE_INSTR_OFFSETS
	.align		4
        /*00c8*/ 	.byte	0x04, 0x31
        /*00ca*/ 	.short	(.L_31 - .L_30)


	//   ....[0]....
.L_30:
        /*00cc*/ 	.word	0x00001290


	//   ....[1]....
        /*00d0*/ 	.word	0x000012b0


	//   ....[2]....
        /*00d4*/ 	.word	0x00001360


	//   ....[3]....
        /*00d8*/ 	.word	0x00001830


	//   ....[4]....
        /*00dc*/ 	.word	0x00001840


	//   ....[5]....
        /*00e0*/ 	.word	0x000018b0


	//   ....[6]....
        /*00e4*/ 	.word	0x000018c0


	//   ....[7]....
        /*00e8*/ 	.word	0x00001cd0


	//   ....[8]....
        /*00ec*/ 	.word	0x00001cf0


	//----- nvinfo : EIATTR_COOP_GROUP_MASK_REGIDS
	.align		4
.L_31:
        /*00f0*/ 	.byte	0x04, 0x29
        /*00f2*/ 	.short	(.L_33 - .L_32)


	//   ....[0]....
.L_32:
        /*00f4*/ 	.word	0xffffffff


	//   ....[1]....
        /*00f8*/ 	.word	0xffffffff


	//   ....[2]....
        /*00fc*/ 	.word	0xffffffff


	//----- nvinfo : EIATTR_COOP_GROUP_INSTR_OFFSETS
	.align		4
.L_33:
        /*0100*/ 	.byte	0x04, 0x28
        /*0102*/ 	.short	(.L_35 - .L_34)


	//   ....[0]....
.L_34:
        /*0104*/ 	.word	0x00000140


	//   ....[1]....
        /*0108*/ 	.word	0x000006e0


	//   ....[2]....
        /*010c*/ 	.word	0x00000cd0


	//----- nvinfo : EIATTR_MBARRIER_INSTR_OFFSETS
	.align		4
.L_35:
        /*0110*/ 	.byte	0x04, 0x39
        /*0112*/ 	.short	(.L_37 - .L_36)


	//   ....[0]....
.L_36:
        /*0114*/ 	.word	0x00001400
        /*0118*/ 	.word	0x000000ff
        /*011c*/ 	.word	0x00005000
        /*0120*/ 	.short	0x0100
        /*0122*/ 	.byte	0x06
	.zero		1


	//   ....[1]....
        /*0124*/ 	.word	0x00001540
        /*0128*/ 	.word	0x000000ff
        /*012c*/ 	.word	0x00005008
        /*0130*/ 	.short	0x0100
        /*0132*/ 	.byte	0x06
	.zero		1


	//   ....[2]....
        /*0134*/ 	.word	0x00001970
        /*0138*/ 	.word	0x000000ff
        /*013c*/ 	.word	0x00005000
        /*0140*/ 	.short	0x010a
        /*0142*/ 	.byte	0x1c
	.zero		1


	//   ....[3]....
        /*0144*/ 	.word	0x00001c40
        /*0148*/ 	.word	0x000000ff
        /*014c*/ 	.word	0x00005000
        /*0150*/ 	.short	0x0108
        /*0152*/ 	.byte	0x06
	.zero		1


	//   ....[4]....
        /*0154*/ 	.word	0x00001d60
        /*0158*/ 	.word	0x000000ff
        /*015c*/ 	.word	0x00005008
        /*0160*/ 	.short	0x0108
        /*0162*/ 	.byte	0x06
	.zero		1


	//   ....[5]....
        /*0164*/ 	.word	0x00002130
        /*0168*/ 	.word	0x000000ff
        /*016c*/ 	.word	0x00005000
        /*0170*/ 	.short	0x010a
        /*0172*/ 	.byte	0x1c
	.zero		1


	//----- nvinfo : EIATTR_NUM_MBARRIERS
	.align		4
.L_37:
        /*0174*/ 	.byte	0x03, 0x38
        /*0176*/ 	.short	0x0002


	//----- nvinfo : EIATTR_EXIT_INSTR_OFFSETS
	.align		4
        /*0178*/ 	.byte	0x04, 0x1c
        /*017a*/ 	.short	(.L_39 - .L_38)


	//   ....[0]....
.L_38:
        /*017c*/ 	.word	0x00002120


	//----- nvinfo : EIATTR_REQNTID
	.align		4
.L_39:
        /*0180*/ 	.byte	0x04, 0x10
        /*0182*/ 	.short	(.L_41 - .L_40)
.L_40:
        /*0184*/ 	.word	0x00000100
        /*0188*/ 	.word	0x00000001
        /*018c*/ 	.word	0x00000001


	//----- nvinfo : EIATTR_CRS_STACK_SIZE
	.align		4
.L_41:
        /*0190*/ 	.byte	0x04, 0x1e
        /*0192*/ 	.short	(.L_43 - .L_42)
.L_42:
        /*0194*/ 	.word	0x00000000


	//----- nvinfo : EIATTR_CBANK_PARAM_SIZE
	.align		4
.L_43:
        /*0198*/ 	.byte	0x03, 0x19
        /*019a*/ 	.short	0x0050


	//----- nvinfo : EIATTR_PARAM_CBANK
	.align		4
        /*019c*/ 	.byte	0x04, 0x0a
        /*019e*/ 	.short	(.L_45 - .L_44)
	.align		4
.L_44:
        /*01a0*/ 	.word	index@(.nv.constant0.gluon_wgmma)
        /*01a4*/ 	.short	0x0210
        /*01a6*/ 	.short	0x0050


	//----- nvinfo : EIATTR_SW_WAR
	.align		4
.L_45:
        /*01a8*/ 	.byte	0x04, 0x36
        /*01aa*/ 	.short	(.L_47 - .L_46)
.L_46:
        /*01ac*/ 	.word	0x00000008
.L_47:


//--------------------- .nv.callgraph             --------------------------
	.section	.nv.callgraph,"",@"SHT_CUDA_CALLGRAPH"
	.align	4
	.sectionentsize	8
	.align		4
        /*0000*/ 	.word	0x00000000
	.align		4
        /*0004*/ 	.word	0xffffffff
	.align		4
        /*0008*/ 	.word	0x00000000
	.align		4
        /*000c*/ 	.word	0xfffffffe
	.align		4
        /*0010*/ 	.word	0x00000000
	.align		4
        /*0014*/ 	.word	0xfffffffd
	.align		4
        /*0018*/ 	.word	0x00000000
	.align		4
        /*001c*/ 	.word	0xfffffffc


//--------------------- .text.gluon_wgmma         --------------------------
	.section	.text.gluon_wgmma,"ax",@progbits
	.align	128
        .global         gluon_wgmma
        .type           gluon_wgmma,@function
        .size           gluon_wgmma,(.L_x_53 - gluon_wgmma)
        .other          gluon_wgmma,@"STO_CUDA_ENTRY STV_DEFAULT"
gluon_wgmma:
.text.gluon_wgmma:
[----:B------:R-:W-:Y:S01]  /*0000*/  LDC R1, c[0x0][0x28] ;  /* 0x00000a00ff017b82 */ /* 0x000fe20000000800 */
[----:B------:R-:W1:Y:S07]  /*0010*/  S2R R0, SR_TID.X ;  /* 0x0000000000007919 */ /* 0x000e6e0000002100 */
[----:B------:R-:W2:Y:S01]  /*0020*/  S2UR UR4, SR_CgaCtaId ;  /* 0x00000000000479c3 */ /* 0x000ea20000008800 */
[----:B------:R-:W-:Y:S01]  /*0030*/  UMOV UR6, 0x400 ;  /* 0x0000040000067882 */ /* 0x000fe20000000000 */
[----:B------:R-:W-:Y:S01]  /*0040*/  ULDC UR7, c[0x0][0xc] ;  /* 0x0000030000077ab9 */ /* 0x000fe20000000800 */
[----:B------:R-:W-:Y:S01]  /*0050*/  ULDC.64 UR22, c[0x0][0x250] ;  /* 0x0000940000167ab9 */ /* 0x000fe20000000a00 */
[----:B------:R-:W-:Y:S04]  /*0060*/  BSSY B0, `(.L_x_0) ;  /* 0x000001e000007945 */ /* 0x000fe80003800000 */
[----:B------:R-:W3:Y:S08]  /*0070*/  LDC R12, c[0x0][0x230] ;  /* 0x00008c00ff0c7b82 */ /* 0x000ef00000000800 */
[----:B------:R-:W-:Y:S08]  /*0080*/  S2UR UR27, SR_CTAID.Y ;  /* 0x00000000001b79c3 */ /* 0x000ff00000002600 */
[----:B------:R-:W4:Y:S01]  /*0090*/  S2UR UR5, SR_CTAID.Z ;  /* 0x00000000000579c3 */ /* 0x000f220000002700 */
[----:B--2---:R-:W-:-:S03]  /*00a0*/  ULEA UR6, UR4, UR6, 0x18 ;  /* 0x0000000604067291 */ /* 0x004fc6000f8ec03f */
[----:B------:R-:W-:Y:S01]  /*00b0*/  ULDC UR4, c[0x0][0x10] ;  /* 0x0000040000047ab9 */ /* 0x000fe20000000800 */
[----:B-1----:R-:W-:-:S03]  /*00c0*/  LOP3.LUT R7, R0, 0xff, RZ, 0xc0, !PT ;  /* 0x000000ff00077812 */ /* 0x002fc600078ec0ff */
[----:B------:R-:W1:Y:S01]  /*00d0*/  S2UR UR26, SR_CTAID.X ;  /* 0x00000000001a79c3 */ /* 0x000e620000002500 */
[----:B---3--:R-:W-:Y:S01]  /*00e0*/  VIADD R5, R12, 0xffffffff ;  /* 0xffffffff0c057836 */ /* 0x008fe20000000000 */
[C---:B------:R-:W-:Y:S02]  /*00f0*/  ISETP.GE.U32.AND P0, PT, R7.reuse, 0x20, PT ;  /* 0x000000200700780c */ /* 0x040fe40003f06070 */
[C---:B------:R-:W-:Y:S02]  /*0100*/  ISETP.NE.U32.AND P2, PT, R7.reuse, RZ, PT ;  /* 0x000000ff0700720c */ /* 0x040fe40003f45070 */
[----:B------:R-:W-:Y:S02]  /*0110*/  LEA R4, R7, UR6, 0x2 ;  /* 0x0000000607047c11 */ /* 0x000fe4000f8e10ff */
[----:B------:R-:W2:Y:S07]  /*0120*/  LDC R6, c[0x0][0x228] ;  /* 0x00008a00ff067b82 */ /* 0x000eae0000000800 */
[----:B------:R3:W-:Y:S01]  /*0130*/  @!P0 STS [R4], RZ ;  /* 0x000000ff04008388 */ /* 0x0007e20000000800 */
[----:B------:R-:W-:-:S03]  /*0140*/  NOP ;  /* 0x0000000000007918 */ /* 0x000fc60000000000 */
[----:B------:R3:W-:Y:S01]  /*0150*/  @!P2 STS [UR6+0x20], R5 ;  /* 0x00002005ff00a988 */ /* 0x0007e20008000806 */
[----:B----4-:R-:W-:-:S04]  /*0160*/  UIMAD UR4, UR5, UR4, UR27 ;  /* 0x00000004050472a4 */ /* 0x010fc8000f8e021b */
[----:B-1----:R-:W-:-:S04]  /*0170*/  UIMAD UR4, UR4, UR7, UR26 ;  /* 0x00000007040472a4 */ /* 0x002fc8000f8e021a */
[----:B------:R-:W-:Y:S01]  /*0180*/  UIMAD UR5, UR4, 0x180, URZ ;  /* 0x00000180040578a4 */ /* 0x000fe2000f8e023f */
[----:B--2---:R-:W-:Y:S02]  /*0190*/  VIADD R6, R6, 0xffffffff ;  /* 0xffffffff06067836 */ /* 0x004fe40000000000 */
[----:B------:R-:W-:Y:S01]  /*01a0*/  UMOV UR4, URZ ;  /* 0x0000003f00047c82 */ /* 0x000fe20008000000 */
[----:B------:R-:W-:-:S04]  /*01b0*/  UIADD3 UR20, UP0, UR5, UR22, URZ ;  /* 0x0000001605147290 */ /* 0x000fc8000ff1e03f */
[----:B------:R-:W-:Y:S01]  /*01c0*/  ULEA.HI.X.SX32 UR21, UR5, UR23, 0x1, UP0 ;  /* 0x0000001705157291 */ /* 0x000fe200080f0e3f */
[----:B---3--:R-:W-:Y:S11]  /*01d0*/  @P2 BRA `(.L_x_1) ;  /* 0x0000000000182947 */ /* 0x008ff60003800000 */
[----:B------:R-:W1:Y:S01]  /*01e0*/  LDS R2, [UR6+0x8] ;  /* 0x00000806ff027984 */ /* 0x000e620008000800 */
[----:B------:R-:W2:Y:S01]  /*01f0*/  LDC.64 R8, c[0x0][0x210] ;  /* 0x00008400ff087b82 */ /* 0x000ea20000000a00 */
[----:B------:R-:W-:Y:S02]  /*0200*/  IMAD.MOV.U32 R3, RZ, RZ, 0x70 ;  /* 0x00000070ff037424 */ /* 0x000fe400078e00ff */
[----:B--2---:R2:W-:Y:S03]  /*0210*/  STS.64 [UR6], R8 ;  /* 0x00000008ff007988 */ /* 0x0045e60008000a06 */
[----:B-1----:R-:W-:-:S05]  /*0220*/  LOP3.LUT R2, R2, 0x10, R3, 0xd8, !PT ;  /* 0x0000001002027812 */ /* 0x002fca00078ed803 */
[----:B------:R2:W-:Y:S02]  /*0230*/  STS [UR6+0x8], R2 ;  /* 0x00000802ff007988 */ /* 0x0005e40008000806 */
.L_x_1:
[----:B------:R-:W-:Y:S05]  /*0240*/  BSYNC B0 ;  /* 0x0000000000007941 */ /* 0x000fea0003800000 */
.L_x_0:
[----:B------:R-:W-:Y:S04]  /*0250*/  BSSY B0, `(.L_x_2) ;  /* 0x000000a000007945 */ /* 0x000fe80003800000 */
[----:B------:R-:W-:Y:S05]  /*0260*/  @P2 BRA `(.L_x_3) ;  /* 0x0000000000202947 */ /* 0x000fea0003800000 */
[----:B--2---:R-:W1:Y:S01]  /*0270*/  LDS R2, [UR6+0x34] ;  /* 0x00003406ff027984 */ /* 0x004e620008000800 */
[----:B------:R-:W-:Y:S02]  /*0280*/  IMAD.MOV.U32 R3, RZ, RZ, 0x1f000000 ;  /* 0x1f000000ff037424 */ /* 0x000fe400078e00ff */
[----:B------:R-:W-:Y:S01]  /*0290*/  @!P2 IMAD.MOV.U32 R8, RZ, RZ, 0x3f ;  /* 0x0000003fff08a424 */ /* 0x000fe200078e00ff */
[----:B------:R-:W2:Y:S02]  /*02a0*/  @!P2 LDS R9, [UR6+0x38] ;  /* 0x00003806ff09a984 */ /* 0x000ea40008000800 */
[----:B-1----:R-:W-:Y:S02]  /*02b0*/  LOP3.LUT R2, R2, 0xff000000, R3, 0xb8, !PT ;  /* 0xff00000002027812 */ /* 0x002fe400078eb803 */
[----:B--2---:R-:W-:-:S03]  /*02c0*/  @!P2 LOP3.LUT R3, R9, 0xff, R8, 0xb8, !PT ;  /* 0x000000ff0903a812 */ /* 0x004fc600078eb808 */
[----:B------:R1:W-:Y:S04]  /*02d0*/  STS [UR6+0x34], R2 ;  /* 0x00003402ff007988 */ /* 0x0003e80008000806 */
[----:B------:R1:W-:Y:S02]  /*02e0*/  @!P2 STS [UR6+0x38], R3 ;  /* 0x00003803ff00a988 */ /* 0x0003e40008000806 */
.L_x_3:
[----:B------:R-:W-:Y:S05]  /*02f0*/  BSYNC B0 ;  /* 0x0000000000007941 */ /* 0x000fea0003800000 */
.L_x_2:
[----:B------:R-:W-:Y:S04]  /*0300*/  BSSY B0, `(.L_x_4) ;  /* 0x000000a000007945 */ /* 0x000fe80003800000 */
[----:B------:R-:W-:Y:S05]  /*0310*/  @P2 BRA `(.L_x_5) ;  /* 0x0000000000202947 */ /* 0x000fea0003800000 */
[----:B-12---:R-:W1:Y:S01]  /*0320*/  LDS R2, [UR6+0x1c] ;  /* 0x00001c06ff027984 */ /* 0x006e620008000800 */
[----:B------:R-:W2:Y:S03]  /*0330*/  LDC.64 R10, c[0x0][0x238] ;  /* 0x00008e00ff0a7b82 */ /* 0x000ea60000000a00 */
[----:B------:R3:W-:Y:S01]  /*0340*/  STS [UR6+0x24], R6 ;  /* 0x00002406ff007988 */ /* 0x0007e20008000806 */
[--C-:B--2---:R-:W-:Y:S02]  /*0350*/  SHF.R.U32.HI R9, RZ, 0x4, R11.reuse ;  /* 0x00000004ff097819 */ /* 0x104fe4000001160b */
[----:B------:R-:W-:-:S05]  /*0360*/  SHF.R.U64 R3, R10, 0x4, R11 ;  /* 0x000000040a037819 */ /* 0x000fca000000120b */
[----:B------:R3:W-:Y:S01]  /*0370*/  STS [UR6+0xc], R3 ;  /* 0x00000c03ff007988 */ /* 0x0007e20008000806 */
[----:B-1----:R-:W-:-:S05]  /*0380*/  LOP3.LUT R2, R2, 0xf, R9, 0xb8, !PT ;  /* 0x0000000f02027812 */ /* 0x002fca00078eb809 */
[----:B------:R3:W-:Y:S02]  /*0390*/  STS [UR6+0x1c], R2 ;  /* 0x00001c02ff007988 */ /* 0x0007e40008000806 */
.L_x_5:
[----:B------:R-:W-:Y:S05]  /*03a0*/  BSYNC B0 ;  /* 0x0000000000007941 */ /* 0x000fea0003800000 */
.L_x_4:
[----:B------:R-:W-:Y:S04]  /*03b0*/  BSSY B1, `(.L_x_6) ;  /* 0x000001d000017945 */ /* 0x000fe80003800000 */
[----:B------:R-:W-:Y:S04]  /*03c0*/  BSSY B0, `(.L_x_7) ;  /* 0x0000018000007945 */ /* 0x000fe80003800000 */
[----:B------:R-:W-:Y:S05]  /*03d0*/  @P2 BRA `(.L_x_8) ;  /* 0x00000000001c2947 */ /* 0x000fea0003800000 */
[----:B-123--:R-:W1:Y:S02]  /*03e0*/  LDS R2, [UR6+0x34] ;  /* 0x00003406ff027984 */ /* 0x00ee640008000800 */
[----:B-1----:R-:W-:-:S05]  /*03f0*/  LOP3.LUT R2, R2, 0x7, RZ, 0xb8, !PT ;  /* 0x0000000702027812 */ /* 0x002fca00078eb8ff */
[----:B------:R1:W-:Y:S01]  /*0400*/  STS [UR6+0x34], R2 ;  /* 0x00003402ff007988 */ /* 0x0003e20008000806 */
[----:B------:R-:W-:Y:S05]  /*0410*/  @P2 BRA `(.L_x_9) ;  /* 0x00000000001c2947 */ /* 0x000fea0003800000 */
[----:B-1----:R-:W1:Y:S02]  /*0420*/  LDS R2, [UR6+0x34] ;  /* 0x00003406ff027984 */ /* 0x002e640008000800 */
[----:B-1----:R-:W-:-:S05]  /*0430*/  LOP3.LUT R2, R2, 0x38, RZ, 0xb8, !PT ;  /* 0x0000003802027812 */ /* 0x002fca00078eb8ff */
[----:B------:R4:W-:Y:S02]  /*0440*/  STS [UR6+0x34], R2 ;  /* 0x00003402ff007988 */ /* 0x0009e40008000806 */
.L_x_8:
[----:B------:R-:W-:Y:S05]  /*0450*/  @P2 BRA `(.L_x_10) ;  /* 0x00000000001c2947 */ /* 0x000fea0003800000 */
[----:B-1234-:R-:W1:Y:S02]  /*0460*/  LDS R2, [UR6+0x8] ;  /* 0x00000806ff027984 */ /* 0x01ee640008000800 */
[----:B-1----:R-:W-:-:S05]  /*0470*/  LOP3.LUT R2, R2, 0x780, RZ, 0xb8, !PT ;  /* 0x0000078002027812 */ /* 0x002fca00078eb8ff */
[----:B------:R2:W-:Y:S02]  /*0480*/  STS [UR6+0x8], R2 ;  /* 0x00000802ff007988 */ /* 0x0005e40008000806 */
.L_x_9:
[----:B------:R-:W-:Y:S05]  /*0490*/  @P2 BRA `(.L_x_11) ;  /* 0x0000000000282947 */ /* 0x000fea0003800000 */
[----:B-12---:R-:W1:Y:S02]  /*04a0*/  LDS R2, [UR6+0x8] ;  /* 0x00000806ff027984 */ /* 0x006e640008000800 */
[----:B-1----:R-:W-:-:S05]  /*04b0*/  LOP3.LUT R2, R2, 0x1800, RZ, 0xb8, !PT ;  /* 0x0000180002027812 */ /* 0x002fca00078eb8ff */
[----:B------:R5:W-:Y:S02]  /*04c0*/  STS [UR6+0x8], R2 ;  /* 0x00000802ff007988 */ /* 0x000be40008000806 */
.L_x_10:
[----:B------:R-:W-:Y:S05]  /*04d0*/  @P2 BREAK B0 ;  /* 0x0000000000002942 */ /* 0x000fea0003800000 */
[----:B------:R-:W-:Y:S05]  /*04e0*/  @P2 BRA `(.L_x_12) ;  /* 0x0000000000242947 */ /* 0x000fea0003800000 */
[----:B-1-3--:R-:W1:Y:S01]  /*04f0*/  LDS R3, [UR6+0x8] ;  /* 0x00000806ff037984 */ /* 0x00ae620008000800 */
[----:B--2-45:R-:W-:-:S05]  /*0500*/  IMAD.MOV.U32 R2, RZ, RZ, 0x6000 ;  /* 0x00006000ff027424 */ /* 0x034fca00078e00ff */
[----:B-1----:R-:W-:-:S04]  /*0510*/  LOP3.LUT R2, R3, 0x2000, R2, 0xd8, !PT ;  /* 0x0000200003027812 */ /* 0x002fc800078ed802 */
[----:B------:R-:W-:-:S05]  /*0520*/  LOP3.LUT R2, R2, 0x400000, RZ, 0xb8, !PT ;  /* 0x0040000002027812 */ /* 0x000fca00078eb8ff */
[----:B------:R3:W-:Y:S02]  /*0530*/  STS [UR6+0x8], R2 ;  /* 0x00000802ff007988 */ /* 0x0007e40008000806 */
.L_x_11:
[----:B------:R-:W-:Y:S05]  /*0540*/  BSYNC B0 ;  /* 0x0000000000007941 */ /* 0x000fea0003800000 */
.L_x_7:
[----:B-123--:R-:W1:Y:S02]  /*0550*/  @!P2 LDS R2, [UR6+0x8] ;  /* 0x00000806ff02a984 */ /* 0x00ee640008000800 */
[----:B-1----:R-:W-:-:S05]  /*0560*/  @!P2 LOP3.LUT R2, R2, 0x8000, RZ, 0xb8, !PT ;  /* 0x000080000202a812 */ /* 0x002fca00078eb8ff */
[----:B------:R1:W-:Y:S02]  /*0570*/  @!P2 STS [UR6+0x8], R2 ;  /* 0x00000802ff00a988 */ /* 0x0003e40008000806 */
.L_x_12:
[----:B------:R-:W-:Y:S05]  /*0580*/  BSYNC B1 ;  /* 0x0000000000017941 */ /* 0x000fea0003800000 */
.L_x_6:
[----:B------:R-:W-:Y:S05]  /*0590*/  WARPSYNC.ALL ;  /* 0x0000000000007948 */ /* 0x000fea0003800000 */
[----:B------:R-:W-:Y:S05]  /*05a0*/  @P0 BRA `(.L_x_13) ;  /* 0x0000000000280947 */ /* 0x000fea0003800000 */
[----:B-12345:R-:W1:Y:S01]  /*05b0*/  S2R R2, SR_LANEID ;  /* 0x0000000000027919 */ /* 0x03ee620000000000 */
[----:B------:R-:W-:Y:S05]  /*05c0*/  WARPSYNC.ALL ;  /* 0x0000000000007948 */ /* 0x000fea0003800000 */
[----:B-1----:R-:W-:-:S05]  /*05d0*/  IMAD.SHL.U32 R8, R2, 0x4, RZ ;  /* 0x0000000402087824 */ /* 0x002fca00078e00ff */
[----:B------:R-:W1:Y:S01]  /*05e0*/  LDS R9, [R8+UR6] ;  /* 0x0000000608097984 */ /* 0x000e620008000800 */
[----:B------:R-:W-:-:S05]  /*05f0*/  IADD3 R2, P1, R8, UR20, RZ ;  /* 0x0000001408027c10 */ /* 0x000fca000ff3e0ff */
[----:B------:R-:W-:-:S05]  /*0600*/  IMAD.X R3, RZ, RZ, UR21, P1 ;  /* 0x00000015ff037e24 */ /* 0x000fca00088e06ff */
[----:B-1----:R1:W2:Y:S01]  /*0610*/  ATOMG.E.EXCH.STRONG.GPU PT, RZ, [R2], R9 ;  /* 0x0000000902ff73a8 */ /* 0x0022a200041ee100 */
[----:B------:R-:W-:-:S04]  /*0620*/  DEPBAR {5,4,3,2,1,0} ;  /* 0x0000003f0000791a */ /* 0x000fc80000000000 */
[----:B------:R1:W-:Y:S01]  /*0630*/  UTMACCTL.IV [UR20] ;  /* 0x00000000140079b9 */ /* 0x0003e20008000000 */
[----:B------:R-:W-:Y:S01]  /*0640*/  NOP ;  /* 0x0000000000007918 */ /* 0x000fe20000000000 */
.L_x_13:
[----:B------:R-:W-:Y:S05]  /*0650*/  @P0 BRA `(.L_x_14) ;  /* 0x00000000000c0947 */ /* 0x000fea0003800000 */
[----:B------:R0:W-:Y:S01]  /*0660*/  UTMACMDFLUSH ;  /* 0x00000000000079b7 */ /* 0x0001e20000000000 */
[----:B------:R-:W-:Y:S05]  /*0670*/  @P0 BRA `(.L_x_14) ;  /* 0x0000000000040947 */ /* 0x000fea0003800000 */
[----:B------:R-:W-:-:S04]  /*0680*/  DEPBAR.LE SB0, 0x0 ;  /* 0x000080000000791a */ /* 0x000fc80000000000 */
.L_x_14:
[----:B------:R-:W-:Y:S05]  /*0690*/  WARPSYNC.ALL ;  /* 0x0000000000007948 */ /* 0x000fea0003800000 */
[----:B--2---:R-:W-:Y:S06]  /*06a0*/  BAR.SYNC.DEFER_BLOCKING 0x0 ;  /* 0x0000000000007b1d */ /* 0x004fec0000010000 */
[----:B------:R-:W-:Y:S02]  /*06b0*/  BSSY B1, `(.L_x_15) ;  /* 0x000000b000017945 */ /* 0x000fe40003800000 */
[----:B------:R-:W-:Y:S06]  /*06c0*/  BAR.SYNC.DEFER_BLOCKING 0x0 ;  /* 0x0000000000007b1d */ /* 0x000fec0000010000 */
[----:B------:R2:W-:Y:S01]  /*06d0*/  @!P0 STS [R4], RZ ;  /* 0x000000ff04008388 */ /* 0x0005e20000000800 */
[----:B------:R-:W-:Y:S01]  /*06e0*/  NOP ;  /* 0x0000000000007918 */ /* 0x000fe20000000000 */
[----:B------:R-:W-:Y:S05]  /*06f0*/  @P2 BRA `(.L_x_16) ;  /* 0x0000000000182947 */ /* 0x000fea0003800000 */
[----:B-1-345:R-:W1:Y:S01]  /*0700*/  LDS R2, [UR6+0x8] ;  /* 0x00000806ff027984 */ /* 0x03ae620008000800 */
[----:B------:R-:W3:Y:S01]  /*0710*/  LDC.64 R8, c[0x0][0x218] ;  /* 0x00008600ff087b82 */ /* 0x000ee20000000a00 */
[----:B------:R-:W-:Y:S02]  /*0720*/  IMAD.MOV.U32 R3, RZ, RZ, 0x70 ;  /* 0x00000070ff037424 */ /* 0x000fe400078e00ff */
[----:B---3--:R3:W-:Y:S03]  /*0730*/  STS.64 [UR6], R8 ;  /* 0x00000008ff007988 */ /* 0x0087e60008000a06 */
[----:B-1----:R-:W-:-:S05]  /*0740*/  LOP3.LUT R2, R2, 0x10, R3, 0xd8, !PT ;  /* 0x0000001002027812 */ /* 0x002fca00078ed803 */
[----:B------:R3:W-:Y:S02]  /*0750*/  STS [UR6+0x8], R2 ;  /* 0x00000802ff007988 */ /* 0x0007e40008000806 */
.L_x_16:
[----:B-1----:R-:W-:Y:S05]  /*0760*/  BSYNC B1 ;  /* 0x0000000000017941 */ /* 0x002fea0003800000 */
.L_x_15:
[----:B------:R-:W-:Y:S04]  /*0770*/  BSSY B2, `(.L_x_17) ;  /* 0x000000f000027945 */ /* 0x000fe80003800000 */
[----:B------:R-:W-:Y:S04]  /*0780*/  BSSY B1, `(.L_x_18) ;  /* 0x000000c000017945 */ /* 0x000fe80003800000 */
[----:B------:R-:W-:Y:S05]  /*0790*/  @P2 BRA `(.L_x_19) ;  /* 0x0000000000282947 */ /* 0x000fea0003800000 */
[----:B---345:R-:W1:Y:S01]  /*07a0*/  LDS R2, [UR6+0x34] ;  /* 0x00003406ff027984 */ /* 0x038e620008000800 */
[----:B------:R-:W-:Y:S01]  /*07b0*/  IMAD.MOV.U32 R3, RZ, RZ, 0x1f000000 ;  /* 0x1f000000ff037424 */ /* 0x000fe200078e00ff */
[----:B------:R-:W-:Y:S05]  /*07c0*/  @P2 BREAK B1 ;  /* 0x0000000000012942 */ /* 0x000fea0003800000 */
[----:B-1----:R-:W-:-:S05]  /*07d0*/  LOP3.LUT R2, R2, 0xff000000, R3, 0xb8, !PT ;  /* 0xff00000002027812 */ /* 0x002fca00078eb803 */
[----:B------:R1:W-:Y:S01]  /*07e0*/  STS [UR6+0x34], R2 ;  /* 0x00003402ff007988 */ /* 0x0003e20008000806 */
[----:B------:R-:W-:Y:S05]  /*07f0*/  @P2 BRA `(.L_x_20) ;  /* 0x0000000000182947 */ /* 0x000fea0003800000 */
[----:B------:R-:W3:Y:S01]  /*0800*/  LDS R3, [UR6+0x38] ;  /* 0x00003806ff037984 */ /* 0x000ee20008000800 */
[----:B-1----:R-:W-:-:S05]  /*0810*/  IMAD.MOV.U32 R2, RZ, RZ, 0xff ;  /* 0x000000ffff027424 */ /* 0x002fca00078e00ff */
[----:B---3--:R-:W-:-:S05]  /*0820*/  LOP3.LUT R2, R3, 0xff, R2, 0xb8, !PT ;  /* 0x000000ff03027812 */ /* 0x008fca00078eb802 */
[----:B------:R1:W-:Y:S02]  /*0830*/  STS [UR6+0x38], R2 ;  /* 0x00003802ff007988 */ /* 0x0003e40008000806 */
.L_x_19:
[----:B------:R-:W-:Y:S05]  /*0840*/  BSYNC B1 ;  /* 0x0000000000017941 */ /* 0x000fea0003800000 */
.L_x_18:
[----:B------:R1:W-:Y:S02]  /*0850*/  @!P2 STS [UR6+0x20], R5 ;  /* 0x00002005ff00a988 */ /* 0x0003e40008000806 */
.L_x_20:
[----:B------:R-:W-:Y:S05]  /*0860*/  BSYNC B2 ;  /* 0x0000000000027941 */ /* 0x000fea0003800000 */
.L_x_17:
[----:B------:R-:W-:Y:S05]  /*0870*/  WARPSYNC.ALL ;  /* 0x0000000000007948 */ /* 0x000fea0003800000 */
[----:B-1----:R-:W1:Y:S01]  /*0880*/  LDC R5, c[0x0][0x22c] ;  /* 0x00008b00ff057b82 */ /* 0x002e620000000800 */
[----:B------:R-:W-:Y:S01]  /*0890*/  BSSY B2, `(.L_x_21) ;  /* 0x000000b000027945 */ /* 0x000fe20003800000 */
[----:B-1----:R-:W-:-:S03]  /*08a0*/  VIADD R5, R5, 0xffffffff ;  /* 0xffffffff05057836 */ /* 0x002fc60000000000 */
[----:B------:R-:W-:Y:S05]  /*08b0*/  @P2 BRA `(.L_x_22) ;  /* 0x0000000000202947 */ /* 0x000fea0003800000 */
[----:B---345:R-:W1:Y:S01]  /*08c0*/  LDS R2, [UR6+0x1c] ;  /* 0x00001c06ff027984 */ /* 0x038e620008000800 */
[----:B------:R-:W3:Y:S03]  /*08d0*/  LDC.64 R10, c[0x0][0x240] ;  /* 0x00009000ff0a7b82 */ /* 0x000ee60000000a00 */
[----:B------:R4:W-:Y:S01]  /*08e0*/  STS [UR6+0x24], R5 ;  /* 0x00002405ff007988 */ /* 0x0009e20008000806 */
[--C-:B---3--:R-:W-:Y:S02]  /*08f0*/  SHF.R.U32.HI R9, RZ, 0x4, R11.reuse ;  /* 0x00000004ff097819 */ /* 0x108fe4000001160b */
[----:B------:R-:W-:-:S05]  /*0900*/  SHF.R.U64 R3, R10, 0x4, R11 ;  /* 0x000000040a037819 */ /* 0x000fca000000120b */
[----:B------:R4:W-:Y:S01]  /*0910*/  STS [UR6+0xc], R3 ;  /* 0x00000c03ff007988 */ /* 0x0009e20008000806 */
[----:B-1----:R-:W-:-:S05]  /*0920*/  LOP3.LUT R2, R2, 0xf, R9, 0xb8, !PT ;  /* 0x0000000f02027812 */ /* 0x002fca00078eb809 */
[----:B------:R4:W-:Y:S02]  /*0930*/  STS [UR6+0x1c], R2 ;  /* 0x00001c02ff007988 */ /* 0x0009e40008000806 */
.L_x_22:
[----:B------:R-:W-:Y:S05]  /*0940*/  BSYNC B2 ;  /* 0x0000000000027941 */ /* 0x000fea0003800000 */
.L_x_21:
[----:B------:R-:W-:Y:S04]  /*0950*/  BSSY B3, `(.L_x_23) ;  /* 0x000001d000037945 */ /* 0x000fe80003800000 */
[----:B------:R-:W-:Y:S04]  /*0960*/  BSSY B2, `(.L_x_24) ;  /* 0x0000018000027945 */ /* 0x000fe80003800000 */
[----:B------:R-:W-:Y:S05]  /*0970*/  @P2 BRA `(.L_x_25) ;  /* 0x00000000001c2947 */ /* 0x000fea0003800000 */
[----:B---345:R-:W1:Y:S02]  /*0980*/  LDS R2, [UR6+0x34] ;  /* 0x00003406ff027984 */ /* 0x038e640008000800 */
[----:B-1----:R-:W-:-:S05]  /*0990*/  LOP3.LUT R2, R2, 0x7, RZ, 0xb8, !PT ;  /* 0x0000000702027812 */ /* 0x002fca00078eb8ff */
[----:B------:R1:W-:Y:S01]  /*09a0*/  STS [UR6+0x34], R2 ;  /* 0x00003402ff007988 */ /* 0x0003e20008000806 */
[----:B------:R-:W-:Y:S05]  /*09b0*/  @P2 BRA `(.L_x_26) ;  /* 0x00000000001c2947 */ /* 0x000fea0003800000 */
[----:B-1----:R-:W1:Y:S02]  /*09c0*/  LDS R2, [UR6+0x34] ;  /* 0x00003406ff027984 */ /* 0x002e640008000800 */
[----:B-1----:R-:W-:-:S05]  /*09d0*/  LOP3.LUT R2, R2, 0x38, RZ, 0xb8, !PT ;  /* 0x0000003802027812 */ /* 0x002fca00078eb8ff */
[----:B------:R1:W-:Y:S02]  /*09e0*/  STS [UR6+0x34], R2 ;  /* 0x00003402ff007988 */ /* 0x0003e40008000806 */
.L_x_25:
[----:B------:R-:W-:Y:S05]  /*09f0*/  @P2 BRA `(.L_x_27) ;  /* 0x00000000001c2947 */ /* 0x000fea0003800000 */
[----:B-1-345:R-:W1:Y:S02]  /*0a00*/  LDS R2, [UR6+0x8] ;  /* 0x00000806ff027984 */ /* 0x03ae640008000800 */
[----:B-1----:R-:W-:-:S05]  /*0a10*/  LOP3.LUT R2, R2, 0x780, RZ, 0xb8, !PT ;  /* 0x0000078002027812 */ /* 0x002fca00078eb8ff */
[----:B------:R3:W-:Y:S02]  /*0a20*/  STS [UR6+0x8], R2 ;  /* 0x00000802ff007988 */ /* 0x0007e40008000806 */
.L_x_26:
[----:B------:R-:W-:Y:S05]  /*0a30*/  @P2 BRA `(.L_x_28) ;  /* 0x0000000000282947 */ /* 0x000fea0003800000 */
[----:B-1-3--:R-:W1:Y:S02]  /*0a40*/  LDS R2, [UR6+0x8] ;  /* 0x00000806ff027984 */ /* 0x00ae640008000800 */
[----:B-1----:R-:W-:-:S05]  /*0a50*/  LOP3.LUT R2, R2, 0x1800, RZ, 0xb8, !PT ;  /* 0x0000180002027812 */ /* 0x002fca00078eb8ff */
[----:B------:R1:W-:Y:S02]  /*0a60*/  STS [UR6+0x8], R2 ;  /* 0x00000802ff007988 */ /* 0x0003e40008000806 */
.L_x_27:
[----:B------:R-:W-:Y:S05]  /*0a70*/  @P2 BREAK B2 ;  /* 0x0000000000022942 */ /* 0x000fea0003800000 */
[----:B------:R-:W-:Y:S05]  /*0a80*/  @P2 BRA `(.L_x_29) ;  /* 0x0000000000242947 */ /* 0x000fea0003800000 */
[----:B-1-345:R-:W1:Y:S01]  /*0a90*/  LDS R2, [UR6+0x8] ;  /* 0x00000806ff027984 */ /* 0x03ae620008000800 */
[----:B------:R-:W-:-:S05]  /*0aa0*/  IMAD.MOV.U32 R3, RZ, RZ, 0x6000 ;  /* 0x00006000ff037424 */ /* 0x000fca00078e00ff */
[----:B-1----:R-:W-:-:S04]  /*0ab0*/  LOP3.LUT R2, R2, 0x2000, R3, 0xd8, !PT ;  /* 0x0000200002027812 */ /* 0x002fc800078ed803 */
[----:B------:R-:W-:-:S05]  /*0ac0*/  LOP3.LUT R2, R2, 0x400000, RZ, 0xb8, !PT ;  /* 0x0040000002027812 */ /* 0x000fca00078eb8ff */
[----:B------:R4:W-:Y:S02]  /*0ad0*/  STS [UR6+0x8], R2 ;  /* 0x00000802ff007988 */ /* 0x0009e40008000806 */
.L_x_28:
[----:B------:R-:W-:Y:S05]  /*0ae0*/  BSYNC B2 ;  /* 0x0000000000027941 */ /* 0x000fea0003800000 */
.L_x_24:
[----:B-1-34-:R-:W1:Y:S02]  /*0af0*/  @!P2 LDS R2, [UR6+0x8] ;  /* 0x00000806ff02a984 */ /* 0x01ae640008000800 */
[----:B-1----:R-:W-:-:S05]  /*0b00*/  @!P2 LOP3.LUT R2, R2, 0x8000, RZ, 0xb8, !PT ;  /* 0x000080000202a812 */ /* 0x002fca00078eb8ff */
[----:B------:R1:W-:Y:S02]  /*0b10*/  @!P2 STS [UR6+0x8], R2 ;  /* 0x00000802ff00a988 */ /* 0x0003e40008000806 */
.L_x_29:
[----:B------:R-:W-:Y:S05]  /*0b20*/  BSYNC B3 ;  /* 0x0000000000037941 */ /* 0x000fea0003800000 */
.L_x_23:
[----:B------:R-:W-:Y:S05]  /*0b30*/  WARPSYNC.ALL ;  /* 0x0000000000007948 */ /* 0x000fea0003800000 */
[----:B------:R-:W-:-:S04]  /*0b40*/  UIADD3 UR7, UR5, 0x80, URZ ;  /* 0x0000008005077890 */ /* 0x000fc8000fffe03f */
[----:B------:R-:W-:-:S04]  /*0b50*/  UIADD3 UR24, UP0, UR7, UR22, URZ ;  /* 0x0000001607187290 */ /* 0x000fc8000ff1e03f */
[----:B------:R-:W-:Y:S01]  /*0b60*/  ULEA.HI.X.SX32 UR25, UR7, UR23, 0x1, UP0 ;  /* 0x0000001707197291 */ /* 0x000fe200080f0e3f */
[----:B------:R-:W-:Y:S11]  /*0b70*/  @P0 BRA `(.L_x_30) ;  /* 0x0000000000300947 */ /* 0x000ff60003800000 */
[----:B-1-345:R-:W1:Y:S01]  /*0b80*/  S2R R2, SR_LANEID ;  /* 0x0000000000027919 */ /* 0x03ae620000000000 */
[----:B------:R-:W-:Y:S05]  /*0b90*/  WARPSYNC.ALL ;  /* 0x0000000000007948 */ /* 0x000fea0003800000 */
[----:B-1----:R-:W-:-:S05]  /*0ba0*/  IMAD.SHL.U32 R8, R2, 0x4, RZ ;  /* 0x0000000402087824 */ /* 0x002fca00078e00ff */
[----:B------:R-:W1:Y:S01]  /*0bb0*/  LDS R9, [R8+UR6] ;  /* 0x0000000608097984 */ /* 0x000e620008000800 */
[----:B------:R-:W-:Y:S01]  /*0bc0*/  IADD3 R2, P1, R8, UR24, RZ ;  /* 0x0000001808027c10 */ /* 0x000fe2000ff3e0ff */
[----:B------:R-:W-:-:S04]  /*0bd0*/  UMOV UR8, UR24 ;  /* 0x0000001800087c82 */ /* 0x000fc80008000000 */
[----:B------:R-:W-:Y:S01]  /*0be0*/  IMAD.X R3, RZ, RZ, UR25, P1 ;  /* 0x00000019ff037e24 */ /* 0x000fe200088e06ff */
[----:B------:R-:W-:-:S04]  /*0bf0*/  UMOV UR9, UR25 ;  /* 0x0000001900097c82 */ /* 0x000fc80008000000 */
[----:B-1----:R1:W3:Y:S01]  /*0c00*/  ATOMG.E.EXCH.STRONG.GPU PT, RZ, [R2], R9 ;  /* 0x0000000902ff73a8 */ /* 0x0022e200041ee100 */
[----:B------:R-:W-:-:S04]  /*0c10*/  DEPBAR {5,4,3,2,1,0} ;  /* 0x0000003f0000791a */ /* 0x000fc80000000000 */
[----:B------:R1:W-:Y:S01]  /*0c20*/  UTMACCTL.IV [UR8] ;  /* 0x00000000080079b9 */ /* 0x0003e20008000000 */
[----:B------:R-:W-:Y:S01]  /*0c30*/  NOP ;  /* 0x0000000000007918 */ /* 0x000fe20000000000 */
.L_x_30:
[----:B------:R-:W-:Y:S05]  /*0c40*/  @P0 BRA `(.L_x_31) ;  /* 0x00000000000c0947 */ /* 0x000fea0003800000 */
[----:B------:R0:W-:Y:S01]  /*0c50*/  UTMACMDFLUSH ;  /* 0x00000000000079b7 */ /* 0x0001e20000000000 */
[----:B------:R-:W-:Y:S05]  /*0c60*/  @P0 BRA `(.L_x_31) ;  /* 0x0000000000040947 */ /* 0x000fea0003800000 */
[----:B------:R-:W-:-:S04]  /*0c70*/  DEPBAR.LE SB0, 0x0 ;  /* 0x000080000000791a */ /* 0x000fc80000000000 */
.L_x_31:
[----:B------:R-:W-:Y:S05]  /*0c80*/  WARPSYNC.ALL ;  /* 0x0000000000007948 */ /* 0x000fea0003800000 */
[----:B---3--:R-:W-:Y:S06]  /*0c90*/  BAR.SYNC.DEFER_BLOCKING 0x0 ;  /* 0x0000000000007b1d */ /* 0x008fec0000010000 */
[----:B------:R-:W-:Y:S02]  /*0ca0*/  BSSY B3, `(.L_x_32) ;  /* 0x000000b000037945 */ /* 0x000fe40003800000 */
[----:B------:R-:W-:Y:S06]  /*0cb0*/  BAR.SYNC.DEFER_BLOCKING 0x0 ;  /* 0x0000000000007b1d */ /* 0x000fec0000010000 */
[----:B------:R3:W-:Y:S01]  /*0cc0*/  @!P0 STS [R4], RZ ;  /* 0x000000ff04008388 */ /* 0x0007e20000000800 */
[----:B------:R-:W-:Y:S01]  /*0cd0*/  NOP ;  /* 0x0000000000007918 */ /* 0x000fe20000000000 */
[----:B------:R-:W-:Y:S05]  /*0ce0*/  @P2 BRA `(.L_x_33) ;  /* 0x0000000000182947 */ /* 0x000fea0003800000 */
[----:B-1--45:R-:W1:Y:S01]  /*0cf0*/  LDS R2, [UR6+0x8] ;  /* 0x00000806ff027984 */ /* 0x032e620008000800 */
[----:B------:R-:W4:Y:S01]  /*0d00*/  LDC.64 R8, c[0x0][0x220] ;  /* 0x00008800ff087b82 */ /* 0x000f220000000a00 */
[----:B------:R-:W-:Y:S02]  /*0d10*/  IMAD.MOV.U32 R3, RZ, RZ, 0x70 ;  /* 0x00000070ff037424 */ /* 0x000fe400078e00ff */
[----:B----4-:R4:W-:Y:S03]  /*0d20*/  STS.64 [UR6], R8 ;  /* 0x00000008ff007988 */ /* 0x0109e60008000a06 */
[----:B-1----:R-:W-:-:S05]  /*0d30*/  LOP3.LUT R2, R2, 0x10, R3, 0xd8, !PT ;  /* 0x0000001002027812 */ /* 0x002fca00078ed803 */
[----:B------:R4:W-:Y:S02]  /*0d40*/  STS [UR6+0x8], R2 ;  /* 0x00000802ff007988 */ /* 0x0009e40008000806 */
.L_x_33:
[----:B-1----:R-:W-:Y:S05]  /*0d50*/  BSYNC B3 ;  /* 0x0000000000037941 */ /* 0x002fea0003800000 */
.L_x_32:
[----:B------:R-:W-:Y:S04]  /*0d60*/  BSSY B3, `(.L_x_34) ;  /* 0x0000033000037945 */ /* 0x000fe80003800000 */
[----:B------:R-:W-:Y:S04]  /*0d70*/  BSSY B4, `(.L_x_35) ;  /* 0x000002e000047945 */ /* 0x000fe80003800000 */
[----:B------:R-:W-:Y:S05]  /*0d80*/  @P2 BRA `(.L_x_36) ;  /* 0x0000000000242947 */ /* 0x000fea0003800000 */
[----:B----45:R-:W1:Y:S01]  /*0d90*/  LDS R2, [UR6+0x34] ;  /* 0x00003406ff027984 */ /* 0x030e620008000800 */
[----:B------:R-:W-:-:S05]  /*0da0*/  IMAD.MOV.U32 R3, RZ, RZ, 0x7f000000 ;  /* 0x7f000000ff037424 */ /* 0x000fca00078e00ff */
[----:B-1----:R-:W-:-:S05]  /*0db0*/  LOP3.LUT R2, R2, 0xff000000, R3, 0xb8, !PT ;  /* 0xff00000002027812 */ /* 0x002fca00078eb803 */
[----:B------:R1:W-:Y:S01]  /*0dc0*/  STS [UR6+0x34], R2 ;  /* 0x00003402ff007988 */ /* 0x0003e20008000806 */
[----:B------:R-:W-:Y:S05]  /*0dd0*/  @P2 BRA `(.L_x_37) ;  /* 0x0000000000182947 */ /* 0x000fea0003800000 */
[----:B-1----:R-:W1:Y:S01]  /*0de0*/  LDS R2, [UR6+0x38] ;  /* 0x00003806ff027984 */ /* 0x002e620008000800 */
[----:B------:R-:W-:-:S05]  /*0df0*/  IMAD.MOV.U32 R3, RZ, RZ, 0x3f ;  /* 0x0000003fff037424 */ /* 0x000fca00078e00ff */
[----:B-1----:R-:W-:-:S05]  /*0e00*/  LOP3.LUT R2, R2, 0xff, R3, 0xb8, !PT ;  /* 0x000000ff02027812 */ /* 0x002fca00078eb803 */
[----:B------:R1:W-:Y:S02]  /*0e10*/  STS [UR6+0x38], R2 ;  /* 0x00003802ff007988 */ /* 0x0003e40008000806 */
.L_x_36:
[----:B------:R-:W-:Y:S05]  /*0e20*/  @P2 BRA `(.L_x_38) ;  /* 0x00000000000c2947 */ /* 0x000fea0003800000 */
[----:B------:R1:W-:Y:S02]  /*0e30*/  STS [UR6+0x20], R5 ;  /* 0x00002005ff007988 */ /* 0x0003e40008000806 */
.L_x_37:
[----:B------:R-:W-:Y:S05]  /*0e40*/  @P2 BRA `(.L_x_39) ;  /* 0x0000000000242947 */ /* 0x000fea0003800000 */
[----:B------:R1:W-:Y:S02]  /*0e50*/  STS [UR6+0x24], R6 ;  /* 0x00002406ff007988 */ /* 0x0003e40008000806 */
.L_x_38:
[----:B------:R-:W-:Y:S05]  /*0e60*/  @P2 BRA `(.L_x_40) ;  /* 0x00000000002c2947 */ /* 0x000fea0003800000 */
[----:B-1--45:R-:W1:Y:S01]  /*0e70*/  LDS R2, [UR6+0x1c] ;  /* 0x00001c06ff027984 */ /* 0x032e620008000800 */
[----:B------:R-:W4:Y:S02]  /*0e80*/  LDC.64 R8, c[0x0][0x248] ;  /* 0x00009200ff087b82 */ /* 0x000f240000000a00 */
[--C-:B----4-:R-:W-:Y:S02]  /*0e90*/  SHF.R.U32.HI R5, RZ, 0x4, R9.reuse ;  /* 0x00000004ff057819 */ /* 0x110fe40000011609 */
[----:B------:R-:W-:-:S05]  /*0ea0*/  SHF.R.U64 R3, R8, 0x4, R9 ;  /* 0x0000000408037819 */ /* 0x000fca0000001209 */
[----:B------:R4:W-:Y:S01]  /*0eb0*/  STS [UR6+0xc], R3 ;  /* 0x00000c03ff007988 */ /* 0x0009e20008000806 */
[----:B-1----:R-:W-:-:S05]  /*0ec0*/  LOP3.LUT R2, R2, 0xf, R5, 0xb8, !PT ;  /* 0x0000000f02027812 */ /* 0x002fca00078eb805 */
[----:B------:R4:W-:Y:S02]  /*0ed0*/  STS [UR6+0x1c], R2 ;  /* 0x00001c02ff007988 */ /* 0x0009e40008000806 */
.L_x_39:
[----:B------:R-:W-:Y:S05]  /*0ee0*/  @P2 BRA `(.L_x_41) ;  /* 0x00000000001c2947 */ /* 0x000fea0003800000 */
[----:B-1--45:R-:W1:Y:S02]  /*0ef0*/  LDS R2, [UR6+0x34] ;  /* 0x00003406ff027984 */ /* 0x032e640008000800 */
[----:B-1----:R-:W-:-:S05]  /*0f00*/  LOP3.LUT R2, R2, 0x7, RZ, 0xb8, !PT ;  /* 0x0000000702027812 */ /* 0x002fca00078eb8ff */
[----:B------:R1:W-:Y:S02]  /*0f10*/  STS [UR6+0x34], R2 ;  /* 0x00003402ff007988 */ /* 0x0003e40008000806 */
.L_x_40:
[----:B------:R-:W-:Y:S05]  /*0f20*/  @P2 BRA `(.L_x_42) ;  /* 0x00000000001c2947 */ /* 0x000fea0003800000 */
[----:B-1--45:R-:W1:Y:S02]  /*0f30*/  LDS R2, [UR6+0x34] ;  /* 0x00003406ff027984 */ /* 0x032e640008000800 */
[----:B-1----:R-:W-:-:S05]  /*0f40*/  LOP3.LUT R2, R2, 0x38, RZ, 0xb8, !PT ;  /* 0x0000003802027812 */ /* 0x002fca00078eb8ff */
[----:B------:R1:W-:Y:S02]  /*0f50*/  STS [UR6+0x34], R2 ;  /* 0x00003402ff007988 */ /* 0x0003e40008000806 */
.L_x_41:
[----:B------:R-:W-:Y:S05]  /*0f60*/  @P2 BRA `(.L_x_43) ;  /* 0x00000000001c2947 */ /* 0x000fea0003800000 */
[----:B-1--45:R-:W1:Y:S02]  /*0f70*/  LDS R2, [UR6+0x8] ;  /* 0x00000806ff027984 */ /* 0x032e640008000800 */
[----:B-1----:R-:W-:-:S05]  /*0f80*/  LOP3.LUT R2, R2, 0x780, RZ, 0xb8, !PT ;  /* 0x0000078002027812 */ /* 0x002fca00078eb8ff */
[----:B------:R1:W-:Y:S02]  /*0f90*/  STS [UR6+0x8], R2 ;  /* 0x00000802ff007988 */ /* 0x0003e40008000806 */
.L_x_42:
[----:B------:R-:W-:Y:S05]  /*0fa0*/  @P2 BRA `(.L_x_44) ;  /* 0x0000000000282947 */ /* 0x000fea0003800000 */
[----:B-1--45:R-:W1:Y:S02]  /*0fb0*/  LDS R2, [UR6+0x8] ;  /* 0x00000806ff027984 */ /* 0x032e640008000800 */
[----:B-1----:R-:W-:-:S05]  /*0fc0*/  LOP3.LUT R2, R2, 0x1800, RZ, 0xb8, !PT ;  /* 0x0000180002027812 */ /* 0x002fca00078eb8ff */
[----:B------:R1:W-:Y:S02]  /*0fd0*/  STS [UR6+0x8], R2 ;  /* 0x00000802ff007988 */ /* 0x0003e40008000806 */
.L_x_43:
[----:B------:R-:W-:Y:S05]  /*0fe0*/  @P2 BREAK B4 ;  /* 0x0000000000042942 */ /* 0x000fea0003800000 */
[----:B------:R-:W-:Y:S05]  /*0ff0*/  @P2 BRA `(.L_x_45) ;  /* 0x0000000000242947 */ /* 0x000fea0003800000 */
[----:B-1--45:R-:W1:Y:S01]  /*1000*/  LDS R2, [UR6+0x8] ;  /* 0x00000806ff027984 */ /* 0x032e620008000800 */
[----:B------:R-:W-:-:S05]  /*1010*/  IMAD.MOV.U32 R3, RZ, RZ, 0x6000 ;  /* 0x00006000ff037424 */ /* 0x000fca00078e00ff */
[----:B-1----:R-:W-:-:S04]  /*1020*/  LOP3.LUT R2, R2, 0x6000, R3, 0xd8, !PT ;  /* 0x0000600002027812 */ /* 0x002fc800078ed803 */
[----:B------:R-:W-:-:S05]  /*1030*/  LOP3.LUT R2, R2, 0x400000, RZ, 0xb8, !PT ;  /* 0x0040000002027812 */ /* 0x000fca00078eb8ff */
[----:B------:R1:W-:Y:S02]  /*1040*/  STS [UR6+0x8], R2 ;  /* 0x00000802ff007988 */ /* 0x0003e40008000806 */
.L_x_44:
[----:B------:R-:W-:Y:S05]  /*1050*/  BSYNC B4 ;  /* 0x0000000000047941 */ /* 0x000fea0003800000 */
.L_x_35:
[----:B-1--45:R-:W1:Y:S02]  /*1060*/  @!P2 LDS R2, [UR6+0x8] ;  /* 0x00000806ff02a984 */ /* 0x032e640008000800 */
[----:B-1----:R-:W-:-:S05]  /*1070*/  @!P2 LOP3.LUT R2, R2, 0x8000, RZ, 0xb8, !PT ;  /* 0x000080000202a812 */ /* 0x002fca00078eb8ff */
[----:B------:R1:W-:Y:S02]  /*1080*/  @!P2 STS [UR6+0x8], R2 ;  /* 0x00000802ff00a988 */ /* 0x0003e40008000806 */
.L_x_45:
[----:B------:R-:W-:Y:S05]  /*1090*/  BSYNC B3 ;  /* 0x0000000000037941 */ /* 0x000fea0003800000 */
.L_x_34:
[----:B------:R-:W-:Y:S05]  /*10a0*/  WARPSYNC.ALL ;  /* 0x0000000000007948 */ /* 0x000fea0003800000 */
[----:B------:R-:W-:Y:S01]  /*10b0*/  UIADD3 UR5, UR5, 0x100, URZ ;  /* 0x0000010005057890 */ /* 0x000fe2000fffe03f */
[----:B------:R-:W-:Y:S01]  /*10c0*/  ISETP.GE.AND P1, PT, R12, 0x1, PT ;  /* 0x000000010c00780c */ /* 0x000fe20003f26270 */
[----:B------:R-:W-:Y:S01]  /*10d0*/  IMAD.MOV.U32 R24, RZ, RZ, RZ ;  /* 0x000000ffff187224 */ /* 0x000fe200078e00ff */
[----:B------:R-:W-:Y:S01]  /*10e0*/  SHF.R.U32.HI R6, RZ, 0x5, R0 ;  /* 0x00000005ff067819 */ /* 0x000fe20000011600 */
[----:B------:R-:W-:-:S04]  /*10f0*/  UIADD3 UR22, UP0, UR5, UR22, URZ ;  /* 0x0000001605167290 */ /* 0x000fc8000ff1e03f */
[----:B------:R-:W-:Y:S01]  /*1100*/  ULEA.HI.X.SX32 UR23, UR5, UR23, 0x1, UP0 ;  /* 0x0000001705177291 */ /* 0x000fe200080f0e3f */
[----:B------:R-:W-:Y:S11]  /*1110*/  @P0 BRA `(.L_x_46) ;  /* 0x0000000000300947 */ /* 0x000ff60003800000 */
[----:B-1--45:R-:W2:Y:S01]  /*1120*/  S2R R2, SR_LANEID ;  /* 0x0000000000027919 */ /* 0x032ea20000000000 */
[----:B------:R-:W-:Y:S05]  /*1130*/  WARPSYNC.ALL ;  /* 0x0000000000007948 */ /* 0x000fea0003800000 */
[----:B--23--:R-:W-:-:S05]  /*1140*/  IMAD.SHL.U32 R4, R2, 0x4, RZ ;  /* 0x0000000402047824 */ /* 0x00cfca00078e00ff */
[----:B------:R-:W1:Y:S01]  /*1150*/  LDS R5, [R4+UR6] ;  /* 0x0000000604057984 */ /* 0x000e620008000800 */
[----:B------:R-:W-:Y:S01]  /*1160*/  IADD3 R2, P3, R4, UR22, RZ ;  /* 0x0000001604027c10 */ /* 0x000fe2000ff7e0ff */
[----:B------:R-:W-:-:S04]  /*1170*/  UMOV UR8, UR22 ;  /* 0x0000001600087c82 */ /* 0x000fc80008000000 */
[----:B------:R-:W-:Y:S01]  /*1180*/  IMAD.X R3, RZ, RZ, UR23, P3 ;  /* 0x00000017ff037e24 */ /* 0x000fe200098e06ff */
[----:B------:R-:W-:-:S04]  /*1190*/  UMOV UR9, UR23 ;  /* 0x0000001700097c82 */ /* 0x000fc80008000000 */
[----:B-1----:R1:W2:Y:S01]  /*11a0*/  ATOMG.E.EXCH.STRONG.GPU PT, RZ, [R2], R5 ;  /* 0x0000000502ff73a8 */ /* 0x0022a200041ee100 */
[----:B------:R-:W-:-:S04]  /*11b0*/  DEPBAR {5,4,3,2,1,0} ;  /* 0x0000003f0000791a */ /* 0x000fc80000000000 */
[----:B------:R1:W-:Y:S01]  /*11c0*/  UTMACCTL.IV [UR8] ;  /* 0x00000000080079b9 */ /* 0x0003e20008000000 */
[----:B------:R-:W-:Y:S01]  /*11d0*/  NOP ;  /* 0x0000000000007918 */ /* 0x000fe20000000000 */
.L_x_46:
[----:B------:R-:W-:Y:S05]  /*11e0*/  @P0 BRA `(.L_x_47) ;  /* 0x00000000000c0947 */ /* 0x000fea0003800000 */
[----:B------:R0:W-:Y:S01]  /*11f0*/  UTMACMDFLUSH ;  /* 0x00000000000079b7 */ /* 0x0001e20000000000 */
[----:B------:R-:W-:Y:S05]  /*1200*/  @P0 BRA `(.L_x_47) ;  /* 0x0000000000040947 */ /* 0x000fea0003800000 */
[----:B------:R-:W-:-:S04]  /*1210*/  DEPBAR.LE SB0, 0x0 ;  /* 0x000080000000791a */ /* 0x000fc80000000000 */
.L_x_47:
[----:B------:R-:W-:Y:S05]  /*1220*/  WARPSYNC.ALL ;  /* 0x0000000000007948 */ /* 0x000fea0003800000 */
[----:B--2---:R-:W-:Y:S01]  /*1230*/  BAR.SYNC.DEFER_BLOCKING 0x0 ;  /* 0x0000000000007b1d */ /* 0x004fe20000010000 */
[----:B------:R-:W-:Y:S01]  /*1240*/  R2UR UR7, R6 ;  /* 0x00000000060772ca */ /* 0x000fe200000e0000 */
[----:B------:R-:W-:Y:S01]  /*1250*/  USHF.L.U32 UR15, UR26, 0x6, URZ ;  /* 0x000000061a0f7899 */ /* 0x000fe2000800063f */
[----:B------:R-:W-:Y:S01]  /*1260*/  IMAD.MOV.U32 R25, RZ, RZ, RZ ;  /* 0x000000ffff197224 */ /* 0x000fe200078e00ff */
[----:B------:R-:W-:Y:S02]  /*1270*/  CS2R R26, SRZ ;  /* 0x00000000001a7805 */ /* 0x000fe4000001ff00 */
[----:B------:R-:W-:Y:S01]  /*1280*/  CS2R R28, SRZ ;  /* 0x00000000001c7805 */ /* 0x000fe2000001ff00 */
[----:B------:R-:W-:Y:S01]  /*1290*/  VOTEU.ALL UP0, P2 ;  /* 0x00000000003f7886 */ /* 0x000fe20001000000 */
[----:B-1----:R-:W-:Y:S01]  /*12a0*/  UMOV UR8, 0x1 ;  /* 0x0000000100087882 */ /* 0x002fe20000000000 */
[----:B------:R-:W-:Y:S01]  /*12b0*/  VOTEU.ALL UP1, P2 ;  /* 0x00000000003f7886 */ /* 0x000fe20001020000 */
[----:B------:R-:W-:-:S02]  /*12c0*/  CS2R R30, SRZ ;  /* 0x00000000001e7805 */ /* 0x000fc4000001ff00 */
[----:B------:R-:W-:Y:S01]  /*12d0*/  CS2R R32, SRZ ;  /* 0x0000000000207805 */ /* 0x000fe2000001ff00 */
[----:B------:R-:W-:-:S04]  /*12e0*/  @!UP0 UIADD3 UR10, -UR8, 0x100000, URZ ;  /* 0x00100000080a8890 */ /* 0x000fc8000fffe13f */
[----:B------:R-:W-:Y:S02]  /*12f0*/  @!UP0 USHF.L.U32 UR11, UR10, 0xb, URZ ;  /* 0x0000000b0a0b8899 */ /* 0x000fe4000800063f */
[----:B------:R-:W-:Y:S01]  /*1300*/  @!UP0 USHF.L.U32 UR10, UR10, 0x1, URZ ;  /* 0x000000010a0a8899 */ /* 0x000fe2000800063f */
[----:B------:R-:W-:Y:S01]  /*1310*/  CS2R R34, SRZ ;  /* 0x0000000000227805 */ /* 0x000fe2000001ff00 */
[----:B------:R-:W-:-:S04]  /*1320*/  @!UP0 UIADD3 UR8, -UR8, 0x100000, URZ ;  /* 0x0010000008088890 */ /* 0x000fc8000fffe13f */
[----:B------:R-:W-:Y:S02]  /*1330*/  @!UP0 USHF.L.U32 UR9, UR8, 0xb, URZ ;  /* 0x0000000b08098899 */ /* 0x000fe4000800063f */
[----:B------:R-:W-:Y:S01]  /*1340*/  @!UP0 USHF.L.U32 UR8, UR8, 0x1, URZ ;  /* 0x0000000108088899 */ /* 0x000fe2000800063f */
[----:B------:R-:W-:Y:S01]  /*1350*/  CS2R R36, SRZ ;  /* 0x0000000000247805 */ /* 0x000fe2000001ff00 */
[----:B------:R-:W-:Y:S01]  /*1360*/  VOTEU.ALL UP0, P2 ;  /* 0x00000000003f7886 */ /* 0x000fe20001000000 */
[----:B------:R-:W-:Y:S02]  /*1370*/  CS2R R38, SRZ ;  /* 0x0000000000267805 */ /* 0x000fe4000001ff00 */
[----:B------:R-:W-:Y:S02]  /*1380*/  CS2R R40, SRZ ;  /* 0x0000000000287805 */ /* 0x000fe4000001ff00 */
[----:B------:R-:W-:Y:S02]  /*1390*/  CS2R R42, SRZ ;  /* 0x00000000002a7805 */ /* 0x000fe4000001ff00 */
[----:B------:R-:W-:-:S02]  /*13a0*/  CS2R R44, SRZ ;  /* 0x00000000002c7805 */ /* 0x000fc4000001ff00 */
[----:B------:R-:W-:Y:S02]  /*13b0*/  CS2R R46, SRZ ;  /* 0x00000000002e7805 */ /* 0x000fe4000001ff00 */
[----:B------:R-:W-:Y:S02]  /*13c0*/  CS2R R48, SRZ ;  /* 0x0000000000307805 */ /* 0x000fe4000001ff00 */
[----:B------:R-:W-:Y:S02]  /*13d0*/  CS2R R50, SRZ ;  /* 0x0000000000327805 */ /* 0x000fe4000001ff00 */
[----:B------:R-:W-:Y:S01]  /*13e0*/  CS2R R52, SRZ ;  /* 0x0000000000347805 */ /* 0x000fe2000001ff00 */
[----:B------:R-:W1:Y:S02]  /*13f0*/  FENCE.VIEW.ASYNC.S ;  /* 0x00000000000073c6 */ /* 0x000e640000000000 */
[----:B-1----:R1:W2:Y:S02]  /*1400*/  @!UP0 SYNCS.EXCH.64 URZ, [UR6+0x5000], UR10 ;  /* 0x0050000a063f85b2 */ /* 0x0022a40008000100 */
[----:B--2---:R-:W-:Y:S01]  /*1410*/  BAR.SYNC.DEFER_BLOCKING 0x0 ;  /* 0x0000000000007b1d */ /* 0x004fe20000010000 */
[----:B------:R-:W-:-:S02]  /*1420*/  CS2R R54, SRZ ;  /* 0x0000000000367805 */ /* 0x000fc4000001ff00 */
[----:B------:R-:W-:Y:S02]  /*1430*/  CS2R R56, SRZ ;  /* 0x0000000000387805 */ /* 0x000fe4000001ff00 */
[----:B------:R-:W-:Y:S02]  /*1440*/  CS2R R58, SRZ ;  /* 0x00000000003a7805 */ /* 0x000fe4000001ff00 */
[----:B------:R-:W-:Y:S02]  /*1450*/  CS2R R60, SRZ ;  /* 0x00000000003c7805 */ /* 0x000fe4000001ff00 */
[----:B------:R-:W-:Y:S02]  /*1460*/  CS2R R62, SRZ ;  /* 0x00000000003e7805 */ /* 0x000fe4000001ff00 */
[----:B------:R-:W-:Y:S02]  /*1470*/  CS2R R64, SRZ ;  /* 0x0000000000407805 */ /* 0x000fe4000001ff00 */
[----:B------:R-:W-:-:S02]  /*1480*/  CS2R R66, SRZ ;  /* 0x0000000000427805 */ /* 0x000fc4000001ff00 */
[----:B------:R-:W-:Y:S02]  /*1490*/  CS2R R68, SRZ ;  /* 0x0000000000447805 */ /* 0x000fe4000001ff00 */
[----:B------:R-:W-:Y:S02]  /*14a0*/  CS2R R70, SRZ ;  /* 0x0000000000467805 */ /* 0x000fe4000001ff00 */
[----:B------:R-:W-:Y:S01]  /*14b0*/  CS2R R72, SRZ ;  /* 0x0000000000487805 */ /* 0x000fe2000001ff00 */
[----:B-1----:R-:W-:Y:S01]  /*14c0*/  USHF.L.U32 UR11, UR27, 0x8, URZ ;  /* 0x000000081b0b7899 */ /* 0x002fe2000800063f */
[----:B------:R-:W-:Y:S02]  /*14d0*/  CS2R R74, SRZ ;  /* 0x00000000004a7805 */ /* 0x000fe4000001ff00 */
[----:B------:R-:W-:Y:S02]  /*14e0*/  CS2R R76, SRZ ;  /* 0x00000000004c7805 */ /* 0x000fe4000001ff00 */
[----:B------:R-:W-:-:S02]  /*14f0*/  CS2R R78, SRZ ;  /* 0x00000000004e7805 */ /* 0x000fc4000001ff00 */
[----:B------:R-:W-:Y:S02]  /*1500*/  CS2R R80, SRZ ;  /* 0x0000000000507805 */ /* 0x000fe4000001ff00 */
[----:B------:R-:W-:Y:S02]  /*1510*/  CS2R R82, SRZ ;  /* 0x0000000000527805 */ /* 0x000fe4000001ff00 */
[----:B------:R-:W-:Y:S02]  /*1520*/  CS2R R84, SRZ ;  /* 0x0000000000547805 */ /* 0x000fe4000001ff00 */
[----:B------:R-:W-:Y:S01]  /*1530*/  CS2R R86, SRZ ;  /* 0x0000000000567805 */ /* 0x000fe2000001ff00 */
[----:B------:R1:W2:Y:S02]  /*1540*/  @!UP1 SYNCS.EXCH.64 URZ, [UR6+0x5008], UR8 ;  /* 0x00500808063f95b2 */ /* 0x0002a40008000100 */
[----:B-1----:R-:W-:Y:S05]  /*1550*/  @!P1 BRA `(.L_x_48) ;  /* 0x00000004005c9947 */ /* 0x002fea0003800000 */
        /* <DEDUP_REMOVED lines=31> */
[----:B------:R-:W-:Y:S01]  /*1750*/  CS2R R86, SRZ ;  /* 0x0000000000567805 */ /* 0x000fe2000001ff00 */
[----:B------:R-:W-:Y:S01]  /*1760*/  UMOV UR5, URZ ;  /* 0x0000003f00057c82 */ /* 0x000fe20008000000 */
[----:B------:R-:W-:-:S05]  /*1770*/  UMOV UR14, URZ ;  /* 0x0000003f000e7c82 */ /* 0x000fca0008000000 */
.L_x_50:
[----:B--2---:R-:W-:Y:S01]  /*1780*/  BAR.SYNC.DEFER_BLOCKING 0x0 ;  /* 0x0000000000007b1d */ /* 0x004fe20000010000 */
[----:B------:R-:W-:Y:S01]  /*1790*/  ULEA UR28, UR5, UR6, 0x3 ;  /* 0x00000006051c7291 */ /* 0x000fe2000f8e183f */
[----:B----45:R-:W-:Y:S01]  /*17a0*/  @!P2 IMAD.MOV.U32 R2, RZ, RZ, 0x2800 ;  /* 0x00002800ff02a424 */ /* 0x030fe200078e00ff */
[----:B------:R-:W-:Y:S01]  /*17b0*/  ELECT P0, URZ, PT ;  /* 0x00000000003f782f */ /* 0x000fe20003800000 */
[----:B------:R-:W-:-:S03]  /*17c0*/  ULEA UR12, UR5, UR6, 0xb ;  /* 0x00000006050c7291 */ /* 0x000fc6000f8e583f */
[----:B------:R-:W-:Y:S02]  /*17d0*/  ISETP.LT.U32.AND P0, PT, R7, 0x20, P0 ;  /* 0x000000200700780c */ /* 0x000fe40000701070 */
[----:B------:R-:W-:Y:S01]  /*17e0*/  ELECT P1, URZ, PT ;  /* 0x00000000003f782f */ /* 0x000fe20003820000 */
[----:B------:R-:W-:-:S03]  /*17f0*/  UIADD3 UR12, UR12, 0x4000, URZ ;  /* 0x000040000c0c7890 */ /* 0x000fc6000fffe03f */
[----:B------:R-:W-:Y:S01]  /*1800*/  ISETP.LT.U32.AND P1, PT, R7, 0x20, P1 ;  /* 0x000000200700780c */ /* 0x000fe20000f21070 */
[----:B------:R-:W-:Y:S01]  /*1810*/  ULEA UR8, UR5, UR6, 0xd ;  /* 0x0000000605087291 */ /* 0x000fe2000f8e683f */
[----:B------:R-:W-:-:S05]  /*1820*/  UMOV UR10, UR14 ;  /* 0x0000000e000a7c82 */ /* 0x000fca0008000000 */
[----:B------:R-:W-:Y:S01]  /*1830*/  VOTEU.ANY UP0, P0 ;  /* 0x00000000003f7886 */ /* 0x000fe20000000100 */
[----:B------:R-:W-:Y:S01]  /*1840*/  VOTEU.ANY UP2, P0 ;  /* 0x00000000003f7886 */ /* 0x000fe20000040100 */
[----:B------:R1:W-:Y:S03]  /*1850*/  @!P2 SYNCS.ARRIVE.TRANS64 RZ, [UR28+0x5000], R2 ;  /* 0x00500002ffffa9a7 */ /* 0x0003e6000800001c */
[----:B------:R-:W-:Y:S01]  /*1860*/  @UP0 UIADD3 UR13, UR28, 0x5000, URZ ;  /* 0x000050001c0d0890 */ /* 0x000fe2000fffe03f */
[----:B------:R-:W-:Y:S01]  /*1870*/  @UP0 UMOV UR16, UR20 ;  /* 0x0000001400100c82 */ /* 0x000fe20008000000 */
[----:B------:R-:W-:Y:S01]  /*1880*/  @UP0 UMOV UR17, UR21 ;  /* 0x0000001500110c82 */ /* 0x000fe20008000000 */
[----:B------:R-:W-:Y:S01]  /*1890*/  BAR.SYNC.DEFER_BLOCKING 0x0 ;  /* 0x0000000000007b1d */ /* 0x000fe20000010000 */
[----:B-1----:R-:W-:-:S05]  /*18a0*/  IMAD.U32 R2, RZ, RZ, UR4 ;  /* 0x00000004ff027e24 */ /* 0x002fca000f8e00ff */
[----:B------:R-:W-:Y:S01]  /*18b0*/  VOTEU.ANY UP1, P1 ;  /* 0x00000000003f7886 */ /* 0x000fe20000820100 */
[----:B------:R-:W-:Y:S01]  /*18c0*/  VOTEU.ANY UP3, P1 ;  /* 0x00000000003f7886 */ /* 0x000fe20000860100 */
[----:B------:R-:W-:-:S03]  /*18d0*/  SHF.L.U32 R2, R2, 0x1f, RZ ;  /* 0x0000001f02027819 */ /* 0x000fc600000006ff */
[----:B------:R-:W-:Y:S01]  /*18e0*/  @UP1 UIADD3 UR9, UR28, 0x5000, URZ ;  /* 0x000050001c091890 */ /* 0x000fe2000fffe03f */
[----:B------:R-:W-:Y:S01]  /*18f0*/  @UP1 UMOV UR18, UR24 ;  /* 0x0000001800121c82 */ /* 0x000fe20008000000 */
[----:B------:R-:W-:Y:S01]  /*1900*/  @UP1 UMOV UR19, UR25 ;  /* 0x0000001900131c82 */ /* 0x000fe20008000000 */
[----:B------:R1:W-:Y:S01]  /*1910*/  @UP2 UTMALDG.2D [UR12], [UR16] ;  /* 0x0000000c100025b4 */ /* 0x0003e20008008000 */
[----:B------:R2:W-:Y:S06]  /*1920*/  MEMBAR.ALL.CTA ;  /* 0x0000000000007992 */ /* 0x0005ec0000008000 */
[----:B--2---:R-:W2:Y:S02]  /*1930*/  FENCE.VIEW.ASYNC.S ;  /* 0x00000000000073c6 */ /* 0x004ea40000000000 */
[----:B--2---:R-:W-:Y:S06]  /*1940*/  BAR.SYNC.DEFER_BLOCKING 0x0 ;  /* 0x0000000000007b1d */ /* 0x004fec0000010000 */
[----:B------:R1:W-:Y:S02]  /*1950*/  @UP3 UTMALDG.2D [UR8], [UR18] ;  /* 0x00000008120035b4 */ /* 0x0003e40008008000 */
[----:B------:R-:W-:Y:S06]  /*1960*/  BAR.SYNC.DEFER_BLOCKING 0x0 ;  /* 0x0000000000007b1d */ /* 0x000fec0000010000 */
[----:B------:R-:W2:Y:S02]  /*1970*/  SYNCS.PHASECHK.TRANS64.TRYWAIT P0, [UR28+0x5000], R2 ;  /* 0x00500002ff0075a7 */ /* 0x000ea4000800015c */
[----:B-12---:R-:W-:Y:S05]  /*1980*/  @!P0 BRA `(.L_x_49) ;  /* 0x0000000400e88947 */ /* 0x006fea0003800000 */
.L_x_51:
[----:B------:R-:W1:Y:S01]  /*1990*/  LDC R2, c[0x0][0x230] ;  /* 0x00008c00ff027b82 */ /* 0x000e620000000800 */
[----:B------:R-:W-:Y:S01]  /*19a0*/  USHF.L.U32 UR9, UR7, 0x6, URZ ;  /* 0x0000000607097899 */ /* 0x000fe2000800063f */
[----:B------:R-:W-:Y:S02]  /*19b0*/  WARPGROUP.DEPBAR.LE gsb0, 0x0 ;  /* 0x00008000000079c5 */ /* 0x000fe40000010000 */
[----:B------:R-:W-:Y:S01]  /*19c0*/  UIADD3 UR14, UR14, 0x20, URZ ;  /* 0x000000200e0e7890 */ /* 0x000fe2000fffe03f */
[----:B------:R-:W-:Y:S01]  /*19d0*/  WARPGROUP.ARRIVE ;  /* 0x00000000000079c5 */ /* 0x000fe20000000000 */
[----:B------:R-:W-:Y:S02]  /*19e0*/  ULOP3.LUT UR9, UR9, 0x100, URZ, 0xc0, !UPT ;  /* 0x0000010009097892 */ /* 0x000fe4000f8ec03f */
[----:B------:R-:W-:Y:S02]  /*19f0*/  USHF.R.U32.HI UR16, URZ, 0x4, UR12 ;  /* 0x000000043f107899 */ /* 0x000fe4000801160c */
[----:B------:R-:W-:-:S02]  /*1a00*/  ULEA.HI UR9, UR8, UR9, URZ, 0x1c ;  /* 0x0000000908097291 */ /* 0x000fc4000f8fe03f */
[----:B------:R-:W-:Y:S02]  /*1a10*/  UIADD3 UR5, UR5, 0x1, URZ ;  /* 0x0000000105057890 */ /* 0x000fe4000fffe03f */
[----:B------:R-:W-:Y:S02]  /*1a20*/  USGXT.U32 UR16, UR16, 0xe ;  /* 0x0000000e1010789a */ /* 0x000fe40008000000 */
[----:B------:R-:W-:Y:S02]  /*1a30*/  ULOP3.LUT UR18, UR9, 0x3fff, URZ, 0xc0, !UPT ;  /* 0x00003fff09127892 */ /* 0x000fe4000f8ec03f */
[----:B------:R-:W-:Y:S01]  /*1a40*/  UISETP.NE.U32.AND UP0, UPT, UR5, 0x2, UPT ;  /* 0x000000020500788c */ /* 0x000fe2000bf05070 */
[----:B------:R-:W-:Y:S01]  /*1a50*/  UMOV UR17, 0xc0000010 ;  /* 0xc000001000117882 */ /* 0x000fe20000000000 */
[----:B------:R-:W-:Y:S02]  /*1a60*/  UMOV UR19, 0xc0000010 ;  /* 0xc000001000137882 */ /* 0x000fe40000000000 */
[----:B------:R-:W-:Y:S01]  /*1a70*/  USEL UR8, URZ, 0x1, UP0 ;  /* 0x000000013f087887 */ /* 0x000fe20008000000 */
[----:B-1----:R-:W-:-:S02]  /*1a80*/  ISETP.LE.AND P0, PT, R2, UR14, PT ;  /* 0x0000000e02007c0c */ /* 0x002fc4000bf03270 */
[----:B------:R-:W-:Y:S01]  /*1a90*/  QGMMA.64x128x32.F32.E4M3.E4M3 R24, gdesc[UR16], R24, gsb0 ;  /* 0x01e00000101879f3 */ /* 0x000fe20008000818 */
[----:B------:R-:W-:Y:S02]  /*1aa0*/  USEL UR5, UR5, URZ, UP0 ;  /* 0x0000003f05057287 */ /* 0x000fe40008000000 */
[----:B------:R-:W-:-:S08]  /*1ab0*/  ULOP3.LUT UR4, UR4, UR8, URZ, 0x3c, !UPT ;  /* 0x0000000804047292 */ /* 0x000fd0000f8e3c3f */
[----:B------:R-:W-:Y:S05]  /*1ac0*/  @!P0 BRA `(.L_x_50) ;  /* 0xfffffffc002c8947 */ /* 0x000fea000383ffff */
.L_x_48:
[----:B------:R-:W-:Y:S02]  /*1ad0*/  WARPGROUP.DEPBAR.LE gsb0, 0x0 ;  /* 0x00008000000079c5 */ /* 0x000fe40000010000 */
[----:B--2---:R-:W-:Y:S01]  /*1ae0*/  BAR.SYNC.DEFER_BLOCKING 0x0 ;  /* 0x0000000000007b1d */ /* 0x004fe20000010000 */
[C---:B----45:R-:W-:Y:S01]  /*1af0*/  IMAD.SHL.U32 R2, R0.reuse, 0x40, RZ ;  /* 0x0000004000027824 */ /* 0x070fe200078e00ff */
[C---:B------:R-:W-:Y:S01]  /*1b00*/  LOP3.LUT R3, R0.reuse, 0x1c, RZ, 0xc0, !PT ;  /* 0x0000001c00037812 */ /* 0x040fe200078ec0ff */
[----:B---3--:R-:W-:Y:S01]  /*1b10*/  IMAD.SHL.U32 R4, R0, 0x2, RZ ;  /* 0x0000000200047824 */ /* 0x008fe200078e00ff */
[----:B------:R-:W-:Y:S02]  /*1b20*/  ELECT P0, URZ, PT ;  /* 0x00000000003f782f */ /* 0x000fe40003800000 */
[----:B------:R-:W-:Y:S01]  /*1b30*/  F2FP.SATFINITE.E4M3.F32.PACK_AB_MERGE_C R24, R25, R24, RZ ;  /* 0x000000181918723e */ /* 0x000fe200048070ff */
[----:B------:R-:W-:Y:S01]  /*1b40*/  ULOP3.LUT UR7, UR7, 0x1, URZ, 0xc0, !UPT ;  /* 0x0000000107077892 */ /* 0x000fe2000f8ec03f */
[----:B------:R-:W-:Y:S01]  /*1b50*/  LOP3.LUT R2, R2, 0x3800, RZ, 0xc0, !PT ;  /* 0x0000380002027812 */ /* 0x000fe200078ec0ff */
[----:B------:R-:W-:Y:S01]  /*1b60*/  UMOV UR14, UR15 ;  /* 0x0000000f000e7c82 */ /* 0x000fe20008000000 */
[----:B------:R-:W-:Y:S01]  /*1b70*/  LOP3.LUT R4, R4, 0x6, RZ, 0xc0, !PT ;  /* 0x0000000604047812 */ /* 0x000fe200078ec0ff */
[----:B------:R-:W-:Y:S01]  /*1b80*/  ULEA UR13, UR7, UR11, 0x7 ;  /* 0x0000000b070d7291 */ /* 0x000fe2000f8e383f */
[----:B------:R-:W-:Y:S01]  /*1b90*/  F2FP.SATFINITE.E4M3.F32.PACK_AB_MERGE_C R26, R27, R26, RZ ;  /* 0x0000001a1b1a723e */ /* 0x000fe200048070ff */
[----:B------:R-:W-:Y:S01]  /*1ba0*/  IMAD R2, R3, 0x20, R2 ;  /* 0x0000002003027824 */ /* 0x000fe200078e0202 */
[----:B------:R-:W-:Y:S01]  /*1bb0*/  F2FP.SATFINITE.E4M3.F32.PACK_AB_MERGE_C R28, R29, R28, RZ ;  /* 0x0000001c1d1c723e */ /* 0x000fe200048070ff */
[----:B------:R-:W-:Y:S01]  /*1bc0*/  IMAD R3, R3, 0x4, R4 ;  /* 0x0000000403037824 */ /* 0x000fe200078e0204 */
[----:B------:R-:W-:Y:S01]  /*1bd0*/  F2FP.SATFINITE.E4M3.F32.PACK_AB_MERGE_C R30, R31, R30, RZ ;  /* 0x0000001e1f1e723e */ /* 0x000fe200048070ff */
[----:B------:R-:W-:Y:S01]  /*1be0*/  ULEA UR12, UR7, UR6, 0xd ;  /* 0x00000006070c7291 */ /* 0x000fe2000f8e683f */
[----:B------:R-:W-:Y:S01]  /*1bf0*/  F2FP.SATFINITE.E4M3.F32.PACK_AB_MERGE_C R32, R33, R32, RZ ;  /* 0x000000202120723e */ /* 0x000fe200048070ff */
[----:B------:R-:W-:Y:S01]  /*1c00*/  IMAD.IADD R3, R2, 0x1, R3 ;  /* 0x0000000102037824 */ /* 0x000fe200078e0203 */
[----:B------:R-:W-:-:S02]  /*1c10*/  F2FP.SATFINITE.E4M3.F32.PACK_AB_MERGE_C R34, R35, R34, RZ ;  /* 0x000000222322723e */ /* 0x000fc400048070ff */
[----:B------:R-:W-:Y:S02]  /*1c20*/  F2FP.SATFINITE.E4M3.F32.PACK_AB_MERGE_C R36, R37, R36, RZ ;  /* 0x000000242524723e */ /* 0x000fe400048070ff */
[----:B------:R-:W-:Y:S01]  /*1c30*/  F2FP.SATFINITE.E4M3.F32.PACK_AB_MERGE_C R38, R39, R38, RZ ;  /* 0x000000262726723e */ /* 0x000fe200048070ff */
[----:B------:R-:W1:Y:S02]  /*1c40*/  @!P2 SYNCS.CCTL.IV [UR6+0x5000] ;  /* 0x00500000ff00a9b1 */ /* 0x000e640008000006 */
[----:B-1----:R-:W-:Y:S01]  /*1c50*/  BAR.SYNC.DEFER_BLOCKING 0x0 ;  /* 0x0000000000007b1d */ /* 0x002fe20000010000 */
[----:B------:R-:W-:Y:S02]  /*1c60*/  ISETP.LT.U32.AND P0, PT, R7, 0x40, P0 ;  /* 0x000000400700780c */ /* 0x000fe40000701070 */
[----:B------:R-:W-:Y:S02]  /*1c70*/  LOP3.LUT R5, R3, 0x10, RZ, 0x3c, !PT ;  /* 0x0000001003057812 */ /* 0x000fe400078e3cff */
[----:B------:R-:W-:-:S02]  /*1c80*/  F2FP.SATFINITE.E4M3.F32.PACK_AB_MERGE_C R40, R41, R40, RZ ;  /* 0x000000282928723e */ /* 0x000fc400048070ff */
[----:B------:R-:W-:Y:S02]  /*1c90*/  F2FP.SATFINITE.E4M3.F32.PACK_AB_MERGE_C R42, R43, R42, RZ ;  /* 0x0000002a2b2a723e */ /* 0x000fe400048070ff */
[----:B------:R-:W-:Y:S02]  /*1ca0*/  F2FP.SATFINITE.E4M3.F32.PACK_AB_MERGE_C R44, R45, R44, RZ ;  /* 0x0000002c2d2c723e */ /* 0x000fe400048070ff */
[----:B------:R-:W-:Y:S02]  /*1cb0*/  F2FP.SATFINITE.E4M3.F32.PACK_AB_MERGE_C R46, R47, R46, RZ ;  /* 0x0000002e2f2e723e */ /* 0x000fe400048070ff */
[----:B------:R-:W-:Y:S01]  /*1cc0*/  LOP3.LUT R7, R3, 0x20, RZ, 0x3c, !PT ;  /* 0x0000002003077812 */ /* 0x000fe200078e3cff */
[----:B------:R-:W-:Y:S01]  /*1cd0*/  VOTEU.ANY UP0, P0 ;  /* 0x00000000003f7886 */ /* 0x000fe20000000100 */
[----:B------:R-:W-:Y:S01]  /*1ce0*/  F2FP.SATFINITE.E4M3.F32.PACK_AB_MERGE_C R48, R49, R48, RZ ;  /* 0x000000303130723e */ /* 0x000fe200048070ff */
[----:B------:R-:W-:Y:S01]  /*1cf0*/  VOTEU.ANY UP1, P0 ;  /* 0x00000000003f7886 */ /* 0x000fe20000020100 */
[----:B------:R-:W-:-:S02]  /*1d00*/  F2FP.SATFINITE.E4M3.F32.PACK_AB_MERGE_C R50, R51, R50, RZ ;  /* 0x000000323332723e */ /* 0x000fc400048070ff */
[----:B------:R-:W-:Y:S01]  /*1d10*/  F2FP.SATFINITE.E4M3.F32.PACK_AB_MERGE_C R52, R53, R52, RZ ;  /* 0x000000343534723e */ /* 0x000fe200048070ff */
[----:B------:R-:W-:Y:S01]  /*1d20*/  @UP0 UMOV UR8, UR22 ;  /* 0x0000001600080c82 */ /* 0x000fe20008000000 */
[----:B------:R-:W-:Y:S01]  /*1d30*/  F2FP.SATFINITE.E4M3.F32.PACK_AB_MERGE_C R54, R55, R54, RZ ;  /* 0x000000363736723e */ /* 0x000fe200048070ff */
[----:B------:R-:W-:Y:S01]  /*1d40*/  @UP0 UMOV UR9, UR23 ;  /* 0x0000001700090c82 */ /* 0x000fe20008000000 */
[----:B------:R-:W-:Y:S01]  /*1d50*/  LOP3.LUT R9, R3, 0x30, RZ, 0x3c, !PT ;  /* 0x0000003003097812 */ /* 0x000fe200078e3cff */
[----:B------:R-:W1:Y:S02]  /*1d60*/  @!P2 SYNCS.CCTL.IV [UR6+0x5008] ;  /* 0x00500800ff00a9b1 */ /* 0x000e640008000006 */
[----:B-1----:R-:W-:Y:S01]  /*1d70*/  STS.U16 [R3+UR6], R24 ;  /* 0x0000001803007988 */ /* 0x002fe20008000406 */
[----:B------:R-:W-:Y:S02]  /*1d80*/  F2FP.SATFINITE.E4M3.F32.PACK_AB_MERGE_C R56, R57, R56, RZ ;  /* 0x000000383938723e */ /* 0x000fe400048070ff */
[----:B------:R-:W-:Y:S01]  /*1d90*/  F2FP.SATFINITE.E4M3.F32.PACK_AB_MERGE_C R58, R59, R58, RZ ;  /* 0x0000003a3b3a723e */ /* 0x000fe200048070ff */
[----:B------:R-:W-:Y:S01]  /*1da0*/  STS.U16 [R3+UR6+0x400], R26 ;  /* 0x0004001a03007988 */ /* 0x000fe20008000406 */
[----:B------:R-:W-:-:S02]  /*1db0*/  F2FP.SATFINITE.E4M3.F32.PACK_AB_MERGE_C R60, R61, R60, RZ ;  /* 0x0000003c3d3c723e */ /* 0x000fc400048070ff */
[----:B------:R-:W-:Y:S01]  /*1dc0*/  F2FP.SATFINITE.E4M3.F32.PACK_AB_MERGE_C R62, R63, R62, RZ ;  /* 0x0000003e3f3e723e */ /* 0x000fe200048070ff */
[----:B------:R-:W-:Y:S01]  /*1dd0*/  STS.U16 [R3+UR6+0x8], R28 ;  /* 0x0000081c03007988 */ /* 0x000fe20008000406 */
[----:B------:R-:W-:Y:S02]  /*1de0*/  LOP3.LUT R11, R3, 0x40, RZ, 0x3c, !PT ;  /* 0x00000040030b7812 */ /* 0x000fe400078e3cff */
[----:B------:R-:W-:Y:S01]  /*1df0*/  F2FP.SATFINITE.E4M3.F32.PACK_AB_MERGE_C R64, R65, R64, RZ ;  /* 0x000000404140723e */ /* 0x000fe200048070ff */
[----:B------:R-:W-:Y:S01]  /*1e00*/  STS.U16 [R3+UR6+0x408], R30 ;  /* 0x0004081e03007988 */ /* 0x000fe20008000406 */
[----:B------:R-:W-:Y:S02]  /*1e10*/  F2FP.SATFINITE.E4M3.F32.PACK_AB_MERGE_C R66, R67, R66, RZ ;  /* 0x000000424342723e */ /* 0x000fe400048070ff */
[----:B------:R-:W-:Y:S01]  /*1e20*/  F2FP.SATFINITE.E4M3.F32.PACK_AB_MERGE_C R68, R69, R68, RZ ;  /* 0x000000444544723e */ /* 0x000fe200048070ff */
[----:B------:R-:W-:Y:S01]  /*1e30*/  STS.U16 [R5+UR6], R32 ;  /* 0x0000002005007988 */ /* 0x000fe20008000406 */
[----:B------:R-:W-:-:S02]  /*1e40*/  F2FP.SATFINITE.E4M3.F32.PACK_AB_MERGE_C R70, R71, R70, RZ ;  /* 0x000000464746723e */ /* 0x000fc400048070ff */
[----:B------:R-:W-:Y:S01]  /*1e50*/  F2FP.SATFINITE.E4M3.F32.PACK_AB_MERGE_C R72, R73, R72, RZ ;  /* 0x000000484948723e */ /* 0x000fe200048070ff */
[----:B------:R-:W-:Y:S01]  /*1e60*/  STS.U16 [R5+UR6+0x400], R34 ;  /* 0x0004002205007988 */ /* 0x000fe20008000406 */
[----:B------:R-:W-:Y:S02]  /*1e70*/  F2FP.SATFINITE.E4M3.F32.PACK_AB_MERGE_C R74, R75, R74, RZ ;  /* 0x0000004a4b4a723e */ /* 0x000fe400048070ff */
[----:B------:R-:W-:Y:S01]  /*1e80*/  F2FP.SATFINITE.E4M3.F32.PACK_AB_MERGE_C R76, R77, R76, RZ ;  /* 0x0000004c4d4c723e */ /* 0x000fe200048070ff */
[----:B------:R-:W-:Y:S01]  /*1e90*/  STS.U16 [R5+UR6+0x8], R36 ;  /* 0x0000082405007988 */ /* 0x000fe20008000406 */
[----:B------:R-:W-:Y:S02]  /*1ea0*/  F2FP.SATFINITE.E4M3.F32.PACK_AB_MERGE_C R78, R79, R78, RZ ;  /* 0x0000004e4f4e723e */ /* 0x000fe400048070ff */
[----:B------:R-:W-:Y:S01]  /*1eb0*/  F2FP.SATFINITE.E4M3.F32.PACK_AB_MERGE_C R80, R81, R80, RZ ;  /* 0x000000505150723e */ /* 0x000fe200048070ff */
[----:B------:R1:W-:Y:S01]  /*1ec0*/  STS.U16 [R5+UR6+0x408], R38 ;  /* 0x0004082605007988 */ /* 0x0003e20008000406 */
[----:B------:R-:W-:-:S02]  /*1ed0*/  F2FP.SATFINITE.E4M3.F32.PACK_AB_MERGE_C R82, R83, R82, RZ ;  /* 0x000000525352723e */ /* 0x000fc400048070ff */
[----:B------:R-:W-:Y:S01]  /*1ee0*/  F2FP.SATFINITE.E4M3.F32.PACK_AB_MERGE_C R84, R85, R84, RZ ;  /* 0x000000545554723e */ /* 0x000fe200048070ff */
[----:B------:R-:W-:Y:S01]  /*1ef0*/  STS.U16 [R7+UR6], R40 ;  /* 0x0000002807007988 */ /* 0x000fe20008000406 */
[----:B------:R-:W-:-:S03]  /*1f00*/  F2FP.SATFINITE.E4M3.F32.PACK_AB_MERGE_C R86, R87, R86, RZ ;  /* 0x000000565756723e */ /* 0x000fc600048070ff */
[----:B------:R-:W-:Y:S01]  /*1f10*/  STS.U16 [R7+UR6+0x400], R42 ;  /* 0x0004002a07007988 */ /* 0x000fe20008000406 */
[----:B-1----:R-:W-:-:S03]  /*1f20*/  LOP3.LUT R5, R3, 0x50, RZ, 0x3c, !PT ;  /* 0x0000005003057812 */ /* 0x002fc600078e3cff */
[----:B------:R-:W-:Y:S04]  /*1f30*/  STS.U16 [R7+UR6+0x8], R44 ;  /* 0x0000082c07007988 */ /* 0x000fe80008000406 */
[----:B------:R1:W-:Y:S04]  /*1f40*/  STS.U16 [R7+UR6+0x408], R46 ;  /* 0x0004082e07007988 */ /* 0x0003e80008000406 */
[----:B------:R-:W-:Y:S04]  /*1f50*/  STS.U16 [R9+UR6], R48 ;  /* 0x0000003009007988 */ /* 0x000fe80008000406 */
[----:B------:R-:W-:Y:S01]  /*1f60*/  STS.U16 [R9+UR6+0x400], R50 ;  /* 0x0004003209007988 */ /* 0x000fe20008000406 */
[----:B-1----:R-:W-:-:S02]  /*1f70*/  LOP3.LUT R7, R3, 0x60, RZ, 0x3c, !PT ;  /* 0x0000006003077812 */ /* 0x002fc400078e3cff */
[----:B------:R-:W-:Y:S01]  /*1f80*/  LOP3.LUT R3, R3, 0x70, RZ, 0x3c, !PT ;  /* 0x0000007003037812 */ /* 0x000fe200078e3cff */
[----:B------:R-:W-:Y:S04]  /*1f90*/  STS.U16 [R9+UR6+0x8], R52 ;  /* 0x0000083409007988 */ /* 0x000fe80008000406 */
[----:B------:R-:W-:Y:S04]  /*1fa0*/  STS.U16 [R9+UR6+0x408], R54 ;  /* 0x0004083609007988 */ /* 0x000fe80008000406 */
[----:B------:R-:W-:Y:S04]  /*1fb0*/  STS.U16 [R11+UR6], R56 ;  /* 0x000000380b007988 */ /* 0x000fe80008000406 */
[----:B------:R-:W-:Y:S04]  /*1fc0*/  STS.U16 [R11+UR6+0x400], R58 ;  /* 0x0004003a0b007988 */ /* 0x000fe80008000406 */
        /* <DEDUP_REMOVED lines=13> */
[----:B------:R-:W-:Y:S01]  /*20a0*/  STS.U16 [R3+UR6+0x408], R86 ;  /* 0x0004085603007988 */ /* 0x000fe20008000406 */
[----:B------:R1:W-:Y:S06]  /*20b0*/  MEMBAR.ALL.CTA ;  /* 0x0000000000007992 */ /* 0x0003ec0000008000 */
[----:B-1----:R-:W1:Y:S02]  /*20c0*/  FENCE.VIEW.ASYNC.S ;  /* 0x00000000000073c6 */ /* 0x002e640000000000 */
[----:B-1----:R-:W-:Y:S06]  /*20d0*/  BAR.SYNC.DEFER_BLOCKING 0x0 ;  /* 0x0000000000007b1d */ /* 0x002fec0000010000 */
[----:B------:R1:W-:Y:S01]  /*20e0*/  @UP1 UTMASTG.2D [UR12], [UR8] ;  /* 0x0000000c080013b5 */ /* 0x0003e20008008000 */
[----:B------:R0:W-:Y:S01]  /*20f0*/  UTMACMDFLUSH ;  /* 0x00000000000079b7 */ /* 0x0001e20000000000 */
[----:B------:R-:W-:-:S04]  /*2100*/  DEPBAR.LE SB0, 0x0 ;  /* 0x000080000000791a */ /* 0x000fc80000000000 */
[----:B------:R-:W-:Y:S06]  /*2110*/  BAR.SYNC.DEFER_BLOCKING 0x0 ;  /* 0x0000000000007b1d */ /* 0x000fec0000010000 */
[----:B-1----:R-:W-:Y:S05]  /*2120*/  EXIT ;  /* 0x000000000000794d */ /* 0x002fea0003800000 */
.L_x_49:
[----:B------:R-:W1:Y:S02]  /*2130*/  SYNCS.PHASECHK.TRANS64.TRYWAIT P0, [UR28+0x5000], R2 ;  /* 0x00500002ff0075a7 */ /* 0x000e64000800015c */
[----:B-1----:R-:W-:Y:S05]  /*2140*/  @!P0 BRA `(.L_x_49) ;  /* 0xfffffffc00f88947 */ /* 0x002fea000383ffff */
[----:B------:R-:W-:Y:S05]  /*2150*/  BRA `(.L_x_51) ;  /* 0xfffffff8000c7947 */ /* 0x000fea000383ffff */
.L_x_52:
[----:B------:R-:W-:-:S00]  /*2160*/  BRA `(.L_x_52) ;  /* 0xfffffffc00fc7947 */ /* 0x000fc0000383ffff */
[----:B------:R-:W-:-:S00]  /*2170*/  NOP ;  /* 0x0000000000007918 */ /* 0x000fc00000000000 */
        /* <DEDUP_REMOVED lines=8> */
.L_x_53:


//--------------------- .nv.shared.gluon_wgmma    --------------------------
	.section	.nv.shared.gluon_wgmma,"aw",@nobits
	.sectionflags	@""
	.align	16
	.zero		1024


//--------------------- .nv.shared.reserved.0     --------------------------
	.section	.nv.shared.reserved.0,"aw",@nobits
	.weak		__nv_reservedSMEM_offset_0_alias
	.size		__nv_reservedSMEM_offset_0_alias, 0, 0
	.other		__nv_reservedSMEM_offset_0_alias,@"STO_CUDA_RESERVED_SHARED STV_DEFAULT"
__nv_reservedSMEM_offset_0_alias:
	.zero		0


//--------------------- .nv.constant0.gluon_wgmma --------------------------
	.section	.nv.constant0.gluon_wgmma,"a",@progbits
	.sectionflags	@""
	.align	4
.nv.constant0.gluon_wgmma:
	.zero		608


//--------------------- SYMBOLS --------------------------

	.type		.nv.reservedSmem.offset0,@object
	.size		.nv.reservedSmem.offset0,0x4
